	.target	sm_90a

	.elftype	@"ET_EXEC"


//--------------------- .note.nv.tkinfo           --------------------------
	.section	.note.nv.tkinfo,"",@"SHT_NOTE"
	.sectionflags	@"SHF_NOTE_NV_TKINFO"
	.tkinfo
        /*0018*/ 	.word	0x00000002
        /*0030*/ 	.string	""
        /*0030*/ 	.string	"ptxas"
        /*0030*/ 	.string	"Cuda compilation tools, release 13.0, V13.0.88"
        /*0030*/ 	.string	"Build cuda_13.0.r13.0/compiler.36424714_0"
        /*0030*/ 	.string	"-arch sm_90a -m 64 "



//--------------------- .note.nv.cuinfo           --------------------------
	.section	.note.nv.cuinfo,"",@"SHT_NOTE"
	.sectionflags	@"SHF_NOTE_NV_CUINFO"
        /*0018*/ 	.short	0x0002
        /*001a*/ 	.short	0x005a
        /*001c*/ 	.short	0x0082
	.zero		2


//--------------------- .nv.info                  --------------------------
	.section	.nv.info,"",@"SHT_CUDA_INFO"
	.align	4


	//----- nvinfo : EIATTR_REGCOUNT
	.align		4
        /*0000*/ 	.byte	0x04, 0x2f
        /*0002*/ 	.short	(.L_12 - .L_11)
	.align		4
.L_11:
        /*0004*/ 	.word	index@(_ZN7cutlass13device_kernelINS_4gemm6kernel13GemmUniversalIN4cute5tupleIJiiiiEEENS1_10collective13CollectiveMmaINS1_37MainloopSm90TmaGmmaWarpSpecializedFP8ILi2ENS5_IJNS4_1CILi1EEESB_SB_EEENS1_35KernelTmaWarpSpecializedCooperativeEEENS5_IJNSA_ILi128EEENSA_ILi64EEESF_EEENS_12float_e4m3_tENS5_IJlSB_lEEESI_SJ_NS4_8TiledMMAINS4_8MMA_AtomIJNS4_4SM904GMMA30MMA_64x64x32_F32E4M3E4M3_SS_TNILNSN_7ScaleInE1ELSP_1EEEEEENS4_6LayoutINS5_IJNSA_ILi2EEESB_SB_EEENS5_IJSB_NSA_ILi0EEESV_EEEEENS5_IJNS4_10UnderscoreESY_SY_EEEEENS4_13SM90_TMA_LOADENS4_14ComposedLayoutINS4_7SwizzleILi3ELi4ELi3EEENS4_18smem_ptr_flag_bitsILi8EEENSS_INS5_IJNSA_ILi8EEESF_EEENS5_IJSF_SB_EEEEEEEvNS4_8identityES11_S1B_vS1C_EENS_8epilogue10collective6detail29Sm90TmaWarpSpecializedAdapterINS1F_15DefaultEpilogueISI_SJ_SJ_NS1E_6thread17LinearCombinationISI_Li1EffLNS1J_9ScaleType4KindE0ELNS_15FloatRoundStyleE2ESI_EENS1_15EpilogueDefaultEEEEEvvEEEEvNT_6ParamsE)
        /*0008*/ 	.word	0x000000a8


	//----- nvinfo : EIATTR_FRAME_SIZE
	.align		4
.L_12:
        /*000c*/ 	.byte	0x04, 0x11
        /*000e*/ 	.short	(.L_14 - .L_13)
	.align		4
.L_13:
        /*0010*/ 	.word	index@(_ZN7cutlass13device_kernelINS_4gemm6kernel13GemmUniversalIN4cute5tupleIJiiiiEEENS1_10collective13CollectiveMmaINS1_37MainloopSm90TmaGmmaWarpSpecializedFP8ILi2ENS5_IJNS4_1CILi1EEESB_SB_EEENS1_35KernelTmaWarpSpecializedCooperativeEEENS5_IJNSA_ILi128EEENSA_ILi64EEESF_EEENS_12float_e4m3_tENS5_IJlSB_lEEESI_SJ_NS4_8TiledMMAINS4_8MMA_AtomIJNS4_4SM904GMMA30MMA_64x64x32_F32E4M3E4M3_SS_TNILNSN_7ScaleInE1ELSP_1EEEEEENS4_6LayoutINS5_IJNSA_ILi2EEESB_SB_EEENS5_IJSB_NSA_ILi0EEESV_EEEEENS5_IJNS4_10UnderscoreESY_SY_EEEEENS4_13SM90_TMA_LOADENS4_14ComposedLayoutINS4_7SwizzleILi3ELi4ELi3EEENS4_18smem_ptr_flag_bitsILi8EEENSS_INS5_IJNSA_ILi8EEESF_EEENS5_IJSF_SB_EEEEEEEvNS4_8identityES11_S1B_vS1C_EENS_8epilogue10collective6detail29Sm90TmaWarpSpecializedAdapterINS1F_15DefaultEpilogueISI_SJ_SJ_NS1E_6thread17LinearCombinationISI_Li1EffLNS1J_9ScaleType4KindE0ELNS_15FloatRoundStyleE2ESI_EENS1_15EpilogueDefaultEEEEEvvEEEEvNT_6ParamsE)
        /*0014*/ 	.word	0x00000000


	//----- nvinfo : EIATTR_MIN_STACK_SIZE
	.align		4
.L_14:
        /*0018*/ 	.byte	0x04, 0x12
        /*001a*/ 	.short	(.L_16 - .L_15)
	.align		4
.L_15:
        /*001c*/ 	.word	index@(_ZN7cutlass13device_kernelINS_4gemm6kernel13GemmUniversalIN4cute5tupleIJiiiiEEENS1_10collective13CollectiveMmaINS1_37MainloopSm90TmaGmmaWarpSpecializedFP8ILi2ENS5_IJNS4_1CILi1EEESB_SB_EEENS1_35KernelTmaWarpSpecializedCooperativeEEENS5_IJNSA_ILi128EEENSA_ILi64EEESF_EEENS_12float_e4m3_tENS5_IJlSB_lEEESI_SJ_NS4_8TiledMMAINS4_8MMA_AtomIJNS4_4SM904GMMA30MMA_64x64x32_F32E4M3E4M3_SS_TNILNSN_7ScaleInE1ELSP_1EEEEEENS4_6LayoutINS5_IJNSA_ILi2EEESB_SB_EEENS5_IJSB_NSA_ILi0EEESV_EEEEENS5_IJNS4_10UnderscoreESY_SY_EEEEENS4_13SM90_TMA_LOADENS4_14ComposedLayoutINS4_7SwizzleILi3ELi4ELi3EEENS4_18smem_ptr_flag_bitsILi8EEENSS_INS5_IJNSA_ILi8EEESF_EEENS5_IJSF_SB_EEEEEEEvNS4_8identityES11_S1B_vS1C_EENS_8epilogue10collective6detail29Sm90TmaWarpSpecializedAdapterINS1F_15DefaultEpilogueISI_SJ_SJ_NS1E_6thread17LinearCombinationISI_Li1EffLNS1J_9ScaleType4KindE0ELNS_15FloatRoundStyleE2ESI_EENS1_15EpilogueDefaultEEEEEvvEEEEvNT_6ParamsE)
        /*0020*/ 	.word	0x00000000
.L_16:


//--------------------- .nv.compat                --------------------------
	.section	.nv.compat,"",@"SHT_CUDA_COMPAT_INFO"
	.align	4
        /*0000*/ 	.byte	0x02, 0x09, 0x01, 0x00, 0x02, 0x02, 0x04, 0x00, 0x02, 0x05, 0x05, 0x00, 0x03, 0x07, 0x01, 0x01
        /*0010*/ 	.byte	0x02, 0x03, 0x01, 0x00, 0x02, 0x06, 0x01, 0x00, 0x04, 0x0b, 0x08, 0x00, 0x00, 0x00, 0x00, 0x00
        /*0020*/ 	.byte	0x00, 0x00, 0x00, 0x00


//--------------------- .nv.info._ZN7cutlass13device_kernelINS_4gemm6kernel13GemmUniversalIN4cute5tupleIJiiiiEEENS1_10collective13CollectiveMmaINS1_37MainloopSm90TmaGmmaWarpSpecializedFP8ILi2ENS5_IJNS4_1CILi1EEESB_SB_EEENS1_35KernelTmaWarpSpecializedCooperativeEEENS5_IJNSA_ILi128EEENSA_ILi64EEESF_EEENS_12float_e4m3_tENS5_IJlSB_lEEESI_SJ_NS4_8TiledMMAINS4_8MMA_AtomIJNS4_4SM904GMMA30MMA_64x64x32_F32E4M3E4M3_SS_TNILNSN_7ScaleInE1ELSP_1EEEEEENS4_6LayoutINS5_IJNSA_ILi2EEESB_SB_EEENS5_IJSB_NSA_ILi0EEESV_EEEEENS5_IJNS4_10UnderscoreESY_SY_EEEEENS4_13SM90_TMA_LOADENS4_14ComposedLayoutINS4_7SwizzleILi3ELi4ELi3EEENS4_18smem_ptr_flag_bitsILi8EEENSS_INS5_IJNSA_ILi8EEESF_EEENS5_IJSF_SB_EEEEEEEvNS4_8identityES11_S1B_vS1C_EENS_8epilogue10collective6detail29Sm90TmaWarpSpecializedAdapterINS1F_15DefaultEpilogueISI_SJ_SJ_NS1E_6thread17LinearCombinationISI_Li1EffLNS1J_9ScaleType4KindE0ELNS_15FloatRoundStyleE2ESI_EENS1_15EpilogueDefaultEEEEEvvEEEEvNT_6ParamsE --------------------------
	.section	.nv.info._ZN7cutlass13device_kernelINS_4gemm6kernel13GemmUniversalIN4cute5tupleIJiiiiEEENS1_10collective13CollectiveMmaINS1_37MainloopSm90TmaGmmaWarpSpecializedFP8ILi2ENS5_IJNS4_1CILi1EEESB_SB_EEENS1_35KernelTmaWarpSpecializedCooperativeEEENS5_IJNSA_ILi128EEENSA_ILi64EEESF_EEENS_12float_e4m3_tENS5_IJlSB_lEEESI_SJ_NS4_8TiledMMAINS4_8MMA_AtomIJNS4_4SM904GMMA30MMA_64x64x32_F32E4M3E4M3_SS_TNILNSN_7ScaleInE1ELSP_1EEEEEENS4_6LayoutINS5_IJNSA_ILi2EEESB_SB_EEENS5_IJSB_NSA_ILi0EEESV_EEEEENS5_IJNS4_10UnderscoreESY_SY_EEEEENS4_13SM90_TMA_LOADENS4_14ComposedLayoutINS4_7SwizzleILi3ELi4ELi3EEENS4_18smem_ptr_flag_bitsILi8EEENSS_INS5_IJNSA_ILi8EEESF_EEENS5_IJSF_SB_EEEEEEEvNS4_8identityES11_S1B_vS1C_EENS_8epilogue10collective6detail29Sm90TmaWarpSpecializedAdapterINS1F_15DefaultEpilogueISI_SJ_SJ_NS1E_6thread17LinearCombinationISI_Li1EffLNS1J_9ScaleType4KindE0ELNS_15FloatRoundStyleE2ESI_EENS1_15EpilogueDefaultEEEEEvvEEEEvNT_6ParamsE,"",@"SHT_CUDA_INFO"
	.sectionflags	@""
	.align	4


	//----- nvinfo : EIATTR_CUDA_API_VERSION
	.align		4
        /*0000*/ 	.byte	0x04, 0x37
        /*0002*/ 	.short	(.L_18 - .L_17)
.L_17:
        /*0004*/ 	.word	0x00000082


	//----- nvinfo : EIATTR_KPARAM_INFO
	.align		4
.L_18:
        /*0008*/ 	.byte	0x04, 0x17
        /*000a*/ 	.short	(.L_20 - .L_19)
.L_19:
        /*000c*/ 	.word	0x00000000
        /*0010*/ 	.short	0x0000
        /*0012*/ 	.short	0x0070
        /*0014*/ 	.byte	0x00, 0xf0, 0x01, 0x10


	//----- nvinfo : EIATTR_SPARSE_MMA_MASK
	.align		4
.L_20:
        /*0018*/ 	.byte	0x03, 0x50
        /*001a*/ 	.short	0x0000


	//----- nvinfo : EIATTR_MAXREG_COUNT
	.align		4
        /*001c*/ 	.byte	0x03, 0x1b
        /*001e*/ 	.short	0x00a8


	//----- nvinfo : EIATTR_NUM_BARRIERS
	.align		4
        /*0020*/ 	.byte	0x02, 0x4c
        /*0022*/ 	.byte	0x01
	.zero		1


	//----- nvinfo : EIATTR_MERCURY_ISA_VERSION
	.align		4
        /*0024*/ 	.byte	0x03, 0x5f
        /*0026*/ 	.short	0x0101


	//----- nvinfo : EIATTR_INT_WARP_WIDE_INSTR_OFFSETS
	.align		4
        /*0028*/ 	.byte	0x04, 0x31
        /*002a*/ 	.short	(.L_22 - .L_21)


	//   ....[0]....
.L_21:
        /*002c*/ 	.word	0x00000360


	//   ....[1]....
        /*0030*/ 	.word	0x00000370


	//   ....[2]....
        /*0034*/ 	.word	0x00000480


	//----- nvinfo : EIATTR_COOP_GROUP_MASK_REGIDS
	.align		4
.L_22:
        /*0038*/ 	.byte	0x04, 0x29
        /*003a*/ 	.short	(.L_24 - .L_23)


	//   ....[0]....
.L_23:
        /*003c*/ 	.word	0xffffffff


	//   ....[1]....
        /*0040*/ 	.word	0xffffffff


	//   ....[2]....
        /*0044*/ 	.word	0xffffffff


	//   ....[3]....
        /*0048*/ 	.word	0xffffffff


	//   ....[4]....
        /*004c*/ 	.word	0xffffffff


	//----- nvinfo : EIATTR_COOP_GROUP_INSTR_OFFSETS
	.align		4
.L_24:
        /*0050*/ 	.byte	0x04, 0x28
        /*0052*/ 	.short	(.L_26 - .L_25)


	//   ....[0]....
.L_25:
        /*0054*/ 	.word	0x00000060


	//   ....[1]....
        /*0058*/ 	.word	0x00000070


	//   ....[2]....
        /*005c*/ 	.word	0x00000130


	//   ....[3]....
        /*0060*/ 	.word	0x00000280


	//   ....[4]....
        /*0064*/ 	.word	0x00000fa0


	//----- nvinfo : EIATTR_REG_RECONFIG
	.align		4
.L_26:
        /*0068*/ 	.byte	0x01, 0x54
	.zero		2


	//----- nvinfo : EIATTR_MBARRIER_INSTR_OFFSETS
	.align		4
        /*006c*/ 	.byte	0x04, 0x39
        /*006e*/ 	.short	(.L_28 - .L_27)


	//   ....[0]....
.L_27:
        /*0070*/ 	.word	0x00000230
        /*0074*/ 	.word	0x000000ff
        /*0078*/ 	.word	0x00000000
        /*007c*/ 	.short	0x0100
        /*007e*/ 	.byte	0x08
	.zero		1


	//   ....[1]....
        /*0080*/ 	.word	0x00000240
        /*0084*/ 	.word	0x000000ff
        /*0088*/ 	.word	0x00000010
        /*008c*/ 	.short	0x0100
        /*008e*/ 	.byte	0x08
	.zero		1


	//   ....[2]....
        /*0090*/ 	.word	0x00000250
        /*0094*/ 	.word	0x000000ff
        /*0098*/ 	.word	0x00000008
        /*009c*/ 	.short	0x0100
        /*009e*/ 	.byte	0x08
	.zero		1


	//   ....[3]....
        /*00a0*/ 	.word	0x00000260
        /*00a4*/ 	.word	0x000000ff
        /*00a8*/ 	.word	0x00000018
        /*00ac*/ 	.short	0x0100
        /*00ae*/ 	.byte	0x08
	.zero		1


	//   ....[4]....
        /*00b0*/ 	.word	0x000004f0
        /*00b4*/ 	.word	0x000000ff
        /*00b8*/ 	.word	0x00000030
        /*00bc*/ 	.short	0x0100
        /*00be*/ 	.byte	0x06
	.zero		1


	//   ....[5]....
        /*00c0*/ 	.word	0x00000550
        /*00c4*/ 	.word	0x000000ff
        /*00c8*/ 	.word	0x00000038
        /*00cc*/ 	.short	0x0100
        /*00ce*/ 	.byte	0x06
	.zero		1


	//   ....[6]....
        /*00d0*/ 	.word	0x000012d0
        /*00d4*/ 	.word	0x000000ff
        /*00d8*/ 	.word	0x00000000
        /*00dc*/ 	.short	0x010a
        /*00de*/ 	.byte	0x06
	.zero		1


	//   ....[7]....
        /*00e0*/ 	.word	0x00001310
        /*00e4*/ 	.word	0x000000ff
        /*00e8*/ 	.word	0x00000000
        /*00ec*/ 	.short	0x010a
        /*00ee*/ 	.byte	0x06
	.zero		1


	//   ....[8]....
        /*00f0*/ 	.word	0x00001a00
        /*00f4*/ 	.word	0x000000ff
        /*00f8*/ 	.word	0x00000000
        /*00fc*/ 	.short	0x010a
        /*00fe*/ 	.byte	0x0c
	.zero		1


	//   ....[9]....
        /*0100*/ 	.word	0x00001a40
        /*0104*/ 	.word	0x000000ff
        /*0108*/ 	.word	0x00000000
        /*010c*/ 	.short	0x010a
        /*010e*/ 	.byte	0x0c
	.zero		1


	//   ....[10]....
        /*0110*/ 	.word	0x00001f30
        /*0114*/ 	.word	0x000000ff
        /*0118*/ 	.word	0x00000000
        /*011c*/ 	.short	0x0101
        /*011e*/ 	.byte	0x08
	.zero		1


	//   ....[11]....
        /*0120*/ 	.word	0x00002360
        /*0124*/ 	.word	0x000000ff
        /*0128*/ 	.word	0x00000000
        /*012c*/ 	.short	0x0101
        /*012e*/ 	.byte	0x06
	.zero		1


	//   ....[12]....
        /*0130*/ 	.word	0x00005d10
        /*0134*/ 	.word	0x00000012
        /*0138*/ 	.word	0x00000010
        /*013c*/ 	.short	0x010a
        /*013e*/ 	.byte	0x3f
	.zero		1


	//   ....[13]....
        /*0140*/ 	.word	0x000060d0
        /*0144*/ 	.word	0x00000003
        /*0148*/ 	.word	0x00000038
        /*014c*/ 	.short	0x0101
        /*014e*/ 	.byte	0x3f
	.zero		1


	//   ....[14]....
        /*0150*/ 	.word	0x000067f0
        /*0154*/ 	.word	0x00000005
        /*0158*/ 	.word	0x00000000
        /*015c*/ 	.short	0x010a
        /*015e*/ 	.byte	0x3f
	.zero		1


	//   ....[15]....
        /*0160*/ 	.word	0x00006870
        /*0164*/ 	.word	0x00000003
        /*0168*/ 	.word	0x00000000
        /*016c*/ 	.short	0x010a
        /*016e*/ 	.byte	0x3f
	.zero		1


	//   ....[16]....
        /*0170*/ 	.word	0x000068e0
        /*0174*/ 	.word	0x00000007
        /*0178*/ 	.word	0x00000000
        /*017c*/ 	.short	0x010a
        /*017e*/ 	.byte	0x3f
	.zero		1


	//   ....[17]....
        /*0180*/ 	.word	0x00006940
        /*0184*/ 	.word	0x00000008
        /*0188*/ 	.word	0x00000000
        /*018c*/ 	.short	0x010a
        /*018e*/ 	.byte	0x3f
	.zero		1


	//   ....[18]....
        /*0190*/ 	.word	0x00006a10
        /*0194*/ 	.word	0x00000012
        /*0198*/ 	.word	0x00000010
        /*019c*/ 	.short	0x010a
        /*019e*/ 	.byte	0x3f
	.zero		1


	//   ....[19]....
        /*01a0*/ 	.word	0x00006af0
        /*01a4*/ 	.word	0x00000005
        /*01a8*/ 	.word	0x00000000
        /*01ac*/ 	.short	0x010a
        /*01ae*/ 	.byte	0x3f
	.zero		1


	//----- nvinfo : EIATTR_NUM_MBARRIERS
	.align		4
.L_28:
        /*01b0*/ 	.byte	0x03, 0x38
        /*01b2*/ 	.short	0x0006


	//----- nvinfo : EIATTR_EXIT_INSTR_OFFSETS
	.align		4
        /*01b4*/ 	.byte	0x04, 0x1c
        /*01b6*/ 	.short	(.L_30 - .L_29)


	//   ....[0]....
.L_29:
        /*01b8*/ 	.word	0x000005a0


	//   ....[1]....
        /*01bc*/ 	.word	0x00000e70


	//   ....[2]....
        /*01c0*/ 	.word	0x00005370


	//   ....[3]....
        /*01c4*/ 	.word	0x000059b0


	//   ....[4]....
        /*01c8*/ 	.word	0x000068c0


	//----- nvinfo : EIATTR_MAX_THREADS
	.align		4
.L_30:
        /*01cc*/ 	.byte	0x04, 0x05
        /*01ce*/ 	.short	(.L_32 - .L_31)
.L_31:
        /*01d0*/ 	.word	0x00000180
        /*01d4*/ 	.word	0x00000001
        /*01d8*/ 	.word	0x00000001


	//----- nvinfo : EIATTR_CRS_STACK_SIZE
	.align		4
.L_32:
        /*01dc*/ 	.byte	0x04, 0x1e
        /*01de*/ 	.short	(.L_34 - .L_33)
.L_33:
        /*01e0*/ 	.word	0x00000000


	//----- nvinfo : EIATTR_CBANK_PARAM_SIZE
	.align		4
.L_34:
        /*01e4*/ 	.byte	0x03, 0x19
        /*01e6*/ 	.short	0x0470


	//----- nvinfo : EIATTR_PARAM_CBANK
	.align		4
        /*01e8*/ 	.byte	0x04, 0x0a
        /*01ea*/ 	.short	(.L_36 - .L_35)
	.align		4
.L_35:
        /*01ec*/ 	.word	index@(.nv.constant0._ZN7cutlass13device_kernelINS_4gemm6kernel13GemmUniversalIN4cute5tupleIJiiiiEEENS1_10collective13CollectiveMmaINS1_37MainloopSm90TmaGmmaWarpSpecializedFP8ILi2ENS5_IJNS4_1CILi1EEESB_SB_EEENS1_35KernelTmaWarpSpecializedCooperativeEEENS5_IJNSA_ILi128EEENSA_ILi64EEESF_EEENS_12float_e4m3_tENS5_IJlSB_lEEESI_SJ_NS4_8TiledMMAINS4_8MMA_AtomIJNS4_4SM904GMMA30MMA_64x64x32_F32E4M3E4M3_SS_TNILNSN_7ScaleInE1ELSP_1EEEEEENS4_6LayoutINS5_IJNSA_ILi2EEESB_SB_EEENS5_IJSB_NSA_ILi0EEESV_EEEEENS5_IJNS4_10UnderscoreESY_SY_EEEEENS4_13SM90_TMA_LOADENS4_14ComposedLayoutINS4_7SwizzleILi3ELi4ELi3EEENS4_18smem_ptr_flag_bitsILi8EEENSS_INS5_IJNSA_ILi8EEESF_EEENS5_IJSF_SB_EEEEEEEvNS4_8identityES11_S1B_vS1C_EENS_8epilogue10collective6detail29Sm90TmaWarpSpecializedAdapterINS1F_15DefaultEpilogueISI_SJ_SJ_NS1E_6thread17LinearCombinationISI_Li1EffLNS1J_9ScaleType4KindE0ELNS_15FloatRoundStyleE2ESI_EENS1_15EpilogueDefaultEEEEEvvEEEEvNT_6ParamsE)
        /*01f0*/ 	.short	0x0210
        /*01f2*/ 	.short	0x0470


	//----- nvinfo : EIATTR_SW_WAR
	.align		4
.L_36:
        /*01f4*/ 	.byte	0x04, 0x36
        /*01f6*/ 	.short	(.L_38 - .L_37)
.L_37:
        /*01f8*/ 	.word	0x00000008
.L_38:


//--------------------- .nv.callgraph             --------------------------
	.section	.nv.callgraph,"",@"SHT_CUDA_CALLGRAPH"
	.align	4
	.sectionentsize	8
	.align		4
        /*0000*/ 	.word	0x00000000
	.align		4
        /*0004*/ 	.word	0xffffffff
	.align		4
        /*0008*/ 	.word	0x00000000
	.align		4
        /*000c*/ 	.word	0xfffffffe
	.align		4
        /*0010*/ 	.word	0x00000000
	.align		4
        /*0014*/ 	.word	0xfffffffd
	.align		4
        /*0018*/ 	.word	0x00000000
	.align		4
        /*001c*/ 	.word	0xfffffffc


//--------------------- .nv.constant4             --------------------------
	.section	.nv.constant4,"a",@progbits
	.align	8
	.align		8
.nv.constant4:
        /*0000*/ 	.dword	_ZN40_INTERNAL_18a0bcfd_4_k_cu_3e138a91_219874cuda3std3__45__cpo5beginE
	.align		8
        /*0008*/ 	.dword	_ZN40_INTERNAL_18a0bcfd_4_k_cu_3e138a91_219874cuda3std3__45__cpo3endE
	.align		8
        /*0010*/ 	.dword	_ZN40_INTERNAL_18a0bcfd_4_k_cu_3e138a91_219874cuda3std3__45__cpo6cbeginE
	.align		8
        /*0018*/ 	.dword	_ZN40_INTERNAL_18a0bcfd_4_k_cu_3e138a91_219874cuda3std3__45__cpo4cendE
	.align		8
        /*0020*/ 	.dword	_ZN40_INTERNAL_18a0bcfd_4_k_cu_3e138a91_219874cuda3std3__442_GLOBAL__N__18a0bcfd_4_k_cu_3e138a91_219876ignoreE
	.align		8
        /*0028*/ 	.dword	_ZN40_INTERNAL_18a0bcfd_4_k_cu_3e138a91_219874cuda3std3__419piecewise_constructE
	.align		8
        /*0030*/ 	.dword	_ZN40_INTERNAL_18a0bcfd_4_k_cu_3e138a91_219874cuda3std3__48in_placeE
	.align		8
        /*0038*/ 	.dword	_ZN40_INTERNAL_18a0bcfd_4_k_cu_3e138a91_219874cuda3std6ranges3__45__cpo4swapE
	.align		8
        /*0040*/ 	.dword	_ZN40_INTERNAL_18a0bcfd_4_k_cu_3e138a91_219874cuda3std6ranges3__45__cpo9iter_moveE
	.align		8
        /*0048*/ 	.dword	_ZN40_INTERNAL_18a0bcfd_4_k_cu_3e138a91_219874cute7productE
	.align		8
        /*0050*/ 	.dword	_ZN40_INTERNAL_18a0bcfd_4_k_cu_3e138a91_219874cute1_E


//--------------------- .text._ZN7cutlass13device_kernelINS_4gemm6kernel13GemmUniversalIN4cute5tupleIJiiiiEEENS1_10collective13CollectiveMmaINS1_37MainloopSm90TmaGmmaWarpSpecializedFP8ILi2ENS5_IJNS4_1CILi1EEESB_SB_EEENS1_35KernelTmaWarpSpecializedCooperativeEEENS5_IJNSA_ILi128EEENSA_ILi64EEESF_EEENS_12float_e4m3_tENS5_IJlSB_lEEESI_SJ_NS4_8TiledMMAINS4_8MMA_AtomIJNS4_4SM904GMMA30MMA_64x64x32_F32E4M3E4M3_SS_TNILNSN_7ScaleInE1ELSP_1EEEEEENS4_6LayoutINS5_IJNSA_ILi2EEESB_SB_EEENS5_IJSB_NSA_ILi0EEESV_EEEEENS5_IJNS4_10UnderscoreESY_SY_EEEEENS4_13SM90_TMA_LOADENS4_14ComposedLayoutINS4_7SwizzleILi3ELi4ELi3EEENS4_18smem_ptr_flag_bitsILi8EEENSS_INS5_IJNSA_ILi8EEESF_EEENS5_IJSF_SB_EEEEEEEvNS4_8identityES11_S1B_vS1C_EENS_8epilogue10collective6detail29Sm90TmaWarpSpecializedAdapterINS1F_15DefaultEpilogueISI_SJ_SJ_NS1E_6thread17LinearCombinationISI_Li1EffLNS1J_9ScaleType4KindE0ELNS_15FloatRoundStyleE2ESI_EENS1_15EpilogueDefaultEEEEEvvEEEEvNT_6ParamsE --------------------------
	.section	.text._ZN7cutlass13device_kernelINS_4gemm6kernel13GemmUniversalIN4cute5tupleIJiiiiEEENS1_10collective13CollectiveMmaINS1_37MainloopSm90TmaGmmaWarpSpecializedFP8ILi2ENS5_IJNS4_1CILi1EEESB_SB_EEENS1_35KernelTmaWarpSpecializedCooperativeEEENS5_IJNSA_ILi128EEENSA_ILi64EEESF_EEENS_12float_e4m3_tENS5_IJlSB_lEEESI_SJ_NS4_8TiledMMAINS4_8MMA_AtomIJNS4_4SM904GMMA30MMA_64x64x32_F32E4M3E4M3_SS_TNILNSN_7ScaleInE1ELSP_1EEEEEENS4_6LayoutINS5_IJNSA_ILi2EEESB_SB_EEENS5_IJSB_NSA_ILi0EEESV_EEEEENS5_IJNS4_10UnderscoreESY_SY_EEEEENS4_13SM90_TMA_LOADENS4_14ComposedLayoutINS4_7SwizzleILi3ELi4ELi3EEENS4_18smem_ptr_flag_bitsILi8EEENSS_INS5_IJNSA_ILi8EEESF_EEENS5_IJSF_SB_EEEEEEEvNS4_8identityES11_S1B_vS1C_EENS_8epilogue10collective6detail29Sm90TmaWarpSpecializedAdapterINS1F_15DefaultEpilogueISI_SJ_SJ_NS1E_6thread17LinearCombinationISI_Li1EffLNS1J_9ScaleType4KindE0ELNS_15FloatRoundStyleE2ESI_EENS1_15EpilogueDefaultEEEEEvvEEEEvNT_6ParamsE,"ax",@progbits
	.align	128
.text._ZN7cutlass13device_kernelINS_4gemm6kernel13GemmUniversalIN4cute5tupleIJiiiiEEENS1_10collective13CollectiveMmaINS1_37MainloopSm90TmaGmmaWarpSpecializedFP8ILi2ENS5_IJNS4_1CILi1EEESB_SB_EEENS1_35KernelTmaWarpSpecializedCooperativeEEENS5_IJNSA_ILi128EEENSA_ILi64EEESF_EEENS_12float_e4m3_tENS5_IJlSB_lEEESI_SJ_NS4_8TiledMMAINS4_8MMA_AtomIJNS4_4SM904GMMA30MMA_64x64x32_F32E4M3E4M3_SS_TNILNSN_7ScaleInE1ELSP_1EEEEEENS4_6LayoutINS5_IJNSA_ILi2EEESB_SB_EEENS5_IJSB_NSA_ILi0EEESV_EEEEENS5_IJNS4_10UnderscoreESY_SY_EEEEENS4_13SM90_TMA_LOADENS4_14ComposedLayoutINS4_7SwizzleILi3ELi4ELi3EEENS4_18smem_ptr_flag_bitsILi8EEENSS_INS5_IJNSA_ILi8EEESF_EEENS5_IJSF_SB_EEEEEEEvNS4_8identityES11_S1B_vS1C_EENS_8epilogue10collective6detail29Sm90TmaWarpSpecializedAdapterINS1F_15DefaultEpilogueISI_SJ_SJ_NS1E_6thread17LinearCombinationISI_Li1EffLNS1J_9ScaleType4KindE0ELNS_15FloatRoundStyleE2ESI_EENS1_15EpilogueDefaultEEEEEvvEEEEvNT_6ParamsE:
        .type           _ZN7cutlass13device_kernelINS_4gemm6kernel13GemmUniversalIN4cute5tupleIJiiiiEEENS1_10collective13CollectiveMmaINS1_37MainloopSm90TmaGmmaWarpSpecializedFP8ILi2ENS5_IJNS4_1CILi1EEESB_SB_EEENS1_35KernelTmaWarpSpecializedCooperativeEEENS5_IJNSA_ILi128EEENSA_ILi64EEESF_EEENS_12float_e4m3_tENS5_IJlSB_lEEESI_SJ_NS4_8TiledMMAINS4_8MMA_AtomIJNS4_4SM904GMMA30MMA_64x64x32_F32E4M3E4M3_SS_TNILNSN_7ScaleInE1ELSP_1EEEEEENS4_6LayoutINS5_IJNSA_ILi2EEESB_SB_EEENS5_IJSB_NSA_ILi0EEESV_EEEEENS5_IJNS4_10UnderscoreESY_SY_EEEEENS4_13SM90_TMA_LOADENS4_14ComposedLayoutINS4_7SwizzleILi3ELi4ELi3EEENS4_18smem_ptr_flag_bitsILi8EEENSS_INS5_IJNSA_ILi8EEESF_EEENS5_IJSF_SB_EEEEEEEvNS4_8identityES11_S1B_vS1C_EENS_8epilogue10collective6detail29Sm90TmaWarpSpecializedAdapterINS1F_15DefaultEpilogueISI_SJ_SJ_NS1E_6thread17LinearCombinationISI_Li1EffLNS1J_9ScaleType4KindE0ELNS_15FloatRoundStyleE2ESI_EENS1_15EpilogueDefaultEEEEEvvEEEEvNT_6ParamsE,@function
        .size           _ZN7cutlass13device_kernelINS_4gemm6kernel13GemmUniversalIN4cute5tupleIJiiiiEEENS1_10collective13CollectiveMmaINS1_37MainloopSm90TmaGmmaWarpSpecializedFP8ILi2ENS5_IJNS4_1CILi1EEESB_SB_EEENS1_35KernelTmaWarpSpecializedCooperativeEEENS5_IJNSA_ILi128EEENSA_ILi64EEESF_EEENS_12float_e4m3_tENS5_IJlSB_lEEESI_SJ_NS4_8TiledMMAINS4_8MMA_AtomIJNS4_4SM904GMMA30MMA_64x64x32_F32E4M3E4M3_SS_TNILNSN_7ScaleInE1ELSP_1EEEEEENS4_6LayoutINS5_IJNSA_ILi2EEESB_SB_EEENS5_IJSB_NSA_ILi0EEESV_EEEEENS5_IJNS4_10UnderscoreESY_SY_EEEEENS4_13SM90_TMA_LOADENS4_14ComposedLayoutINS4_7SwizzleILi3ELi4ELi3EEENS4_18smem_ptr_flag_bitsILi8EEENSS_INS5_IJNSA_ILi8EEESF_EEENS5_IJSF_SB_EEEEEEEvNS4_8identityES11_S1B_vS1C_EENS_8epilogue10collective6detail29Sm90TmaWarpSpecializedAdapterINS1F_15DefaultEpilogueISI_SJ_SJ_NS1E_6thread17LinearCombinationISI_Li1EffLNS1J_9ScaleType4KindE0ELNS_15FloatRoundStyleE2ESI_EENS1_15EpilogueDefaultEEEEEvvEEEEvNT_6ParamsE,(.L_x_133 - _ZN7cutlass13device_kernelINS_4gemm6kernel13GemmUniversalIN4cute5tupleIJiiiiEEENS1_10collective13CollectiveMmaINS1_37MainloopSm90TmaGmmaWarpSpecializedFP8ILi2ENS5_IJNS4_1CILi1EEESB_SB_EEENS1_35KernelTmaWarpSpecializedCooperativeEEENS5_IJNSA_ILi128EEENSA_ILi64EEESF_EEENS_12float_e4m3_tENS5_IJlSB_lEEESI_SJ_NS4_8TiledMMAINS4_8MMA_AtomIJNS4_4SM904GMMA30MMA_64x64x32_F32E4M3E4M3_SS_TNILNSN_7ScaleInE1ELSP_1EEEEEENS4_6LayoutINS5_IJNSA_ILi2EEESB_SB_EEENS5_IJSB_NSA_ILi0EEESV_EEEEENS5_IJNS4_10UnderscoreESY_SY_EEEEENS4_13SM90_TMA_LOADENS4_14ComposedLayoutINS4_7SwizzleILi3ELi4ELi3EEENS4_18smem_ptr_flag_bitsILi8EEENSS_INS5_IJNSA_ILi8EEESF_EEENS5_IJSF_SB_EEEEEEEvNS4_8identityES11_S1B_vS1C_EENS_8epilogue10collective6detail29Sm90TmaWarpSpecializedAdapterINS1F_15DefaultEpilogueISI_SJ_SJ_NS1E_6thread17LinearCombinationISI_Li1EffLNS1J_9ScaleType4KindE0ELNS_15FloatRoundStyleE2ESI_EENS1_15EpilogueDefaultEEEEEvvEEEEvNT_6ParamsE)
        .other          _ZN7cutlass13device_kernelINS_4gemm6kernel13GemmUniversalIN4cute5tupleIJiiiiEEENS1_10collective13CollectiveMmaINS1_37MainloopSm90TmaGmmaWarpSpecializedFP8ILi2ENS5_IJNS4_1CILi1EEESB_SB_EEENS1_35KernelTmaWarpSpecializedCooperativeEEENS5_IJNSA_ILi128EEENSA_ILi64EEESF_EEENS_12float_e4m3_tENS5_IJlSB_lEEESI_SJ_NS4_8TiledMMAINS4_8MMA_AtomIJNS4_4SM904GMMA30MMA_64x64x32_F32E4M3E4M3_SS_TNILNSN_7ScaleInE1ELSP_1EEEEEENS4_6LayoutINS5_IJNSA_ILi2EEESB_SB_EEENS5_IJSB_NSA_ILi0EEESV_EEEEENS5_IJNS4_10UnderscoreESY_SY_EEEEENS4_13SM90_TMA_LOADENS4_14ComposedLayoutINS4_7SwizzleILi3ELi4ELi3EEENS4_18smem_ptr_flag_bitsILi8EEENSS_INS5_IJNSA_ILi8EEESF_EEENS5_IJSF_SB_EEEEEEEvNS4_8identityES11_S1B_vS1C_EENS_8epilogue10collective6detail29Sm90TmaWarpSpecializedAdapterINS1F_15DefaultEpilogueISI_SJ_SJ_NS1E_6thread17LinearCombinationISI_Li1EffLNS1J_9ScaleType4KindE0ELNS_15FloatRoundStyleE2ESI_EENS1_15EpilogueDefaultEEEEEvvEEEEvNT_6ParamsE,@"STO_CUDA_ENTRY STV_DEFAULT"
_ZN7cutlass13device_kernelINS_4gemm6kernel13GemmUniversalIN4cute5tupleIJiiiiEEENS1_10collective13CollectiveMmaINS1_37MainloopSm90TmaGmmaWarpSpecializedFP8ILi2ENS5_IJNS4_1CILi1EEESB_SB_EEENS1_35KernelTmaWarpSpecializedCooperativeEEENS5_IJNSA_ILi128EEENSA_ILi64EEESF_EEENS_12float_e4m3_tENS5_IJlSB_lEEESI_SJ_NS4_8TiledMMAINS4_8MMA_AtomIJNS4_4SM904GMMA30MMA_64x64x32_F32E4M3E4M3_SS_TNILNSN_7ScaleInE1ELSP_1EEEEEENS4_6LayoutINS5_IJNSA_ILi2EEESB_SB_EEENS5_IJSB_NSA_ILi0EEESV_EEEEENS5_IJNS4_10UnderscoreESY_SY_EEEEENS4_13SM90_TMA_LOADENS4_14ComposedLayoutINS4_7SwizzleILi3ELi4ELi3EEENS4_18smem_ptr_flag_bitsILi8EEENSS_INS5_IJNSA_ILi8EEESF_EEENS5_IJSF_SB_EEEEEEEvNS4_8identityES11_S1B_vS1C_EENS_8epilogue10collective6detail29Sm90TmaWarpSpecializedAdapterINS1F_15DefaultEpilogueISI_SJ_SJ_NS1E_6thread17LinearCombinationISI_Li1EffLNS1J_9ScaleType4KindE0ELNS_15FloatRoundStyleE2ESI_EENS1_15EpilogueDefaultEEEEEvvEEEEvNT_6ParamsE:
[----:B------:R-:W-:Y:S01]  /*0000*/  LDC R1, c[0x0][0x28] ;  /* 0x00000a00ff017b82 */ /* 0x000fe20000000800 */
[----:B------:R-:W0:Y:S01]  /*0010*/  S2R R2, SR_TID.X ;  /* 0x0000000000027919 */ /* 0x000e220000002100 */
[----:B------:R-:W-:Y:S01]  /*0020*/  ELECT P0, URZ, PT ;  /* 0x00000000003f782f */ /* 0x000fe20003800000 */
[----:B------:R-:W-:Y:S01]  /*0030*/  BSSY B0, `(.L_x_0) ;  /* 0x000000f000007945 */ /* 0x000fe20003800000 */
[--C-:B0-----:R-:W-:Y:S02]  /*0040*/  SHF.R.U32.HI R0, RZ, 0x5, R2.reuse ;  /* 0x00000005ff007819 */ /* 0x101fe40000011602 */
[----:B------:R-:W-:-:S03]  /*0050*/  SHF.R.U32.HI R4, RZ, 0x7, R2 ;  /* 0x00000007ff047819 */ /* 0x000fc60000011602 */
[----:B------:R-:W0:Y:S04]  /*0060*/  SHFL.IDX PT, R3, R0, RZ, 0x1f ;  /* 0x00001fff00037589 */ /* 0x000e2800000e0000 */
[----:B------:R1:W2:Y:S01]  /*0070*/  SHFL.IDX PT, R7, R4, RZ, 0x1f ;  /* 0x00001fff04077589 */ /* 0x0002a200000e0000 */
[----:B0-----:R-:W-:-:S13]  /*0080*/  ISETP.NE.OR P0, PT, R3, RZ, !P0 ;  /* 0x000000ff0300720c */ /* 0x001fda0004705670 */
[----:B-12---:R-:W-:Y:S05]  /*0090*/  @P0 BRA `(.L_x_1) ;  /* 0x0000000000200947 */ /* 0x006fea0003800000 */
[----:B------:R-:W-:Y:S02]  /*00a0*/  ULDC.64 UR4, c[0x0][0x198] ;  /* 0x0000660000047ab9 */ /* 0x000fe40000000a00 */
[----:B------:R-:W-:Y:S02]  /*00b0*/  UIADD3 UR6, UP0, UR4, 0xf0, URZ ;  /* 0x000000f004067890 */ /* 0x000fe4000ff1e03f */
[----:B------:R-:W-:Y:S02]  /*00c0*/  UIADD3 UR4, UP1, UR4, 0x1f0, URZ ;  /* 0x000001f004047890 */ /* 0x000fe4000ff3e03f */
[----:B------:R-:W-:Y:S02]  /*00d0*/  UIADD3.X UR7, URZ, UR5, URZ, UP0, !UPT ;  /* 0x000000053f077290 */ /* 0x000fe400087fe43f */
[----:B------:R-:W-:-:S07]  /*00e0*/  UIADD3.X UR5, URZ, UR5, URZ, UP1, !UPT ;  /* 0x000000053f057290 */ /* 0x000fce0008ffe43f */
[----:B------:R0:W-:Y:S02]  /*00f0*/  UTMACCTL.PF [UR6] ;  /* 0x00000000060079b9 */ /* 0x0001e40008040000 */
[----:B------:R0:W-:Y:S02]  /*0100*/  UTMACCTL.PF [UR4] ;  /* 0x00000000040079b9 */ /* 0x0001e40008040000 */
[----:B0-----:R-:W-:Y:S01]  /*0110*/  NOP ;  /* 0x0000000000007918 */ /* 0x001fe20000000000 */
.L_x_1:
[----:B------:R-:W-:Y:S05]  /*0120*/  BSYNC B0 ;  /* 0x0000000000007941 */ /* 0x000fea0003800000 */
.L_x_0:
[----:B------:R-:W0:Y:S02]  /*0130*/  SHFL.IDX PT, R4, R0, RZ, 0x1f ;  /* 0x00001fff00047589 */ /* 0x000e2400000e0000 */
[----:B0-----:R-:W-:-:S13]  /*0140*/  ISETP.NE.AND P0, PT, R4, RZ, PT ;  /* 0x000000ff0400720c */ /* 0x001fda0003f05270 */
[----:B------:R-:W-:Y:S05]  /*0150*/  @P0 BRA `(.L_x_2) ;  /* 0x0000000000480947 */ /* 0x000fea0003800000 */
[----:B------:R-:W0:Y:S01]  /*0160*/  S2UR UR8, SR_CgaCtaId ;  /* 0x00000000000879c3 */ /* 0x000e220000008800 */
[----:B------:R-:W-:Y:S01]  /*0170*/  UMOV UR4, 0x400 ;  /* 0x0000040000047882 */ /* 0x000fe20000000000 */
[----:B------:R-:W-:Y:S01]  /*0180*/  UMOV UR5, 0x1 ;  /* 0x0000000100057882 */ /* 0x000fe20000000000 */
[----:B------:R-:W-:Y:S01]  /*0190*/  UMOV UR6, 0x100 ;  /* 0x0000010000067882 */ /* 0x000fe20000000000 */
[----:B------:R-:W-:Y:S01]  /*01a0*/  ELECT P0, URZ, PT ;  /* 0x00000000003f782f */ /* 0x000fe20003800000 */
[----:B------:R-:W-:-:S04]  /*01b0*/  UIADD3 UR6, -UR6, 0x100000, URZ ;  /* 0x0010000006067890 */ /* 0x000fc8000fffe13f */
[----:B------:R-:W-:Y:S02]  /*01c0*/  USHF.L.U32 UR7, UR6, 0xb, URZ ;  /* 0x0000000b06077899 */ /* 0x000fe4000800063f */
[----:B------:R-:W-:Y:S02]  /*01d0*/  USHF.L.U32 UR6, UR6, 0x1, URZ ;  /* 0x0000000106067899 */ /* 0x000fe4000800063f */
[----:B0-----:R-:W-:Y:S02]  /*01e0*/  ULEA UR8, UR8, UR4, 0x18 ;  /* 0x0000000408087291 */ /* 0x001fe4000f8ec03f */
[----:B------:R-:W-:-:S04]  /*01f0*/  UIADD3 UR4, -UR5, 0x100000, URZ ;  /* 0x0010000005047890 */ /* 0x000fc8000fffe13f */
[----:B------:R-:W-:Y:S02]  /*0200*/  USHF.L.U32 UR5, UR4, 0xb, URZ ;  /* 0x0000000b04057899 */ /* 0x000fe4000800063f */
[----:B------:R-:W-:Y:S01]  /*0210*/  USHF.L.U32 UR4, UR4, 0x1, URZ ;  /* 0x0000000104047899 */ /* 0x000fe2000800063f */
[----:B------:R-:W0:Y:S11]  /*0220*/  FENCE.VIEW.ASYNC.S ;  /* 0x00000000000073c6 */ /* 0x000e360000000000 */
[----:B0-----:R0:W1:Y:S01]  /*0230*/  SYNCS.EXCH.64 URZ, [UR8], UR4 ;  /* 0x00000004083f75b2 */ /* 0x0010620008000100 */
[----:B------:R0:W2:Y:S01]  /*0240*/  SYNCS.EXCH.64 URZ, [UR8+0x10], UR6 ;  /* 0x00001006083f75b2 */ /* 0x0000a20008000100 */
[----:B------:R0:W3:Y:S01]  /*0250*/  SYNCS.EXCH.64 URZ, [UR8+0x8], UR4 ;  /* 0x00000804083f75b2 */ /* 0x0000e20008000100 */
[----:B------:R0:W4:Y:S01]  /*0260*/  SYNCS.EXCH.64 URZ, [UR8+0x18], UR6 ;  /* 0x00001806083f75b2 */ /* 0x0001220008000100 */
[----:B------:R-:W-:Y:S01]  /*0270*/  NOP ;  /* 0x0000000000007918 */ /* 0x000fe20000000000 */
.L_x_2:
[----:B------:R-:W5:Y:S01]  /*0280*/  SHFL.IDX PT, R0, R0, RZ, 0x1f ;  /* 0x00001fff00007589 */ /* 0x000f6200000e0000 */
[----:B------:R-:W1:Y:S01]  /*0290*/  LDC R4, c[0x0][0x65c] ;  /* 0x00019700ff047b82 */ /* 0x000e620000000800 */
[----:B------:R-:W-:Y:S02]  /*02a0*/  ELECT P0, URZ, PT ;  /* 0x00000000003f782f */ /* 0x000fe40003800000 */
[----:B------:R-:W-:Y:S01]  /*02b0*/  ISETP.NE.AND P2, PT, R7, RZ, PT ;  /* 0x000000ff0700720c */ /* 0x000fe20003f45270 */
[----:B------:R-:W2:Y:S01]  /*02c0*/  S2R R8, SR_CTAID.Y ;  /* 0x0000000000087919 */ /* 0x000ea20000002600 */
[----:B0-----:R-:W-:Y:S01]  /*02d0*/  UMOV UR4, 0x20 ;  /* 0x0000002000047882 */ /* 0x001fe20000000000 */
[----:B------:R-:W-:Y:S01]  /*02e0*/  NOP ;  /* 0x0000000000007918 */ /* 0x000fe20000000000 */
[----:B------:R-:W-:Y:S01]  /*02f0*/  NOP ;  /* 0x0000000000007918 */ /* 0x000fe20000000000 */
[----:B------:R-:W0:Y:S01]  /*0300*/  S2R R6, SR_CTAID.X ;  /* 0x0000000000067919 */ /* 0x000e220000002500 */
[----:B-----5:R-:W-:-:S02]  /*0310*/  ISETP.NE.OR P0, PT, R0, RZ, !P0 ;  /* 0x000000ff0000720c */ /* 0x020fc40004705670 */
[----:B-1----:R-:W-:Y:S02]  /*0320*/  ISETP.NE.AND P4, PT, R4, 0x1, PT ;  /* 0x000000010400780c */ /* 0x002fe40003f85270 */
[----:B------:R-:W-:-:S04]  /*0330*/  SHF.R.S32.HI R4, RZ, 0x1f, R3 ;  /* 0x0000001fff047819 */ /* 0x000fc80000011403 */
[----:B------:R-:W-:-:S04]  /*0340*/  LEA.HI R4, R4, R3, RZ, 0x2 ;  /* 0x0000000304047211 */ /* 0x000fc800078f10ff */
[----:B------:R-:W-:Y:S01]  /*0350*/  LOP3.LUT R4, R4, 0xfffffffc, RZ, 0xc0, !PT ;  /* 0xfffffffc04047812 */ /* 0x000fe200078ec0ff */
[----:B------:R-:W-:Y:S01]  /*0360*/  VOTEU.ALL UP0, P0 ;  /* 0x00000000003f7886 */ /* 0x000fe20000000000 */
[----:B------:R-:W-:Y:S01]  /*0370*/  VOTEU.ALL UP1, P0 ;  /* 0x00000000003f7886 */ /* 0x000fe20000020000 */
[----:B------:R-:W0:Y:S01]  /*0380*/  @P4 LDC R9, c[0x0][0x10] ;  /* 0x00000400ff094b82 */ /* 0x000e220000000800 */
[----:B------:R-:W-:Y:S02]  /*0390*/  @P4 IMAD.MOV.U32 R5, RZ, RZ, RZ ;  /* 0x000000ffff054224 */ /* 0x000fe400078e00ff */
[----:B------:R-:W-:Y:S01]  /*03a0*/  IMAD.IADD R3, R3, 0x1, -R4 ;  /* 0x0000000103037824 */ /* 0x000fe200078e0a04 */
[----:B------:R-:W-:Y:S01]  /*03b0*/  @!UP0 UMOV UR6, 0x400 ;  /* 0x0000040000068882 */ /* 0x000fe20000000000 */
[----:B------:R-:W-:-:S04]  /*03c0*/  @!UP0 UIADD3 UR4, -UR4, 0x100000, URZ ;  /* 0x0010000004048890 */ /* 0x000fc8000fffe13f */
[----:B------:R-:W-:Y:S02]  /*03d0*/  @!UP0 USHF.L.U32 UR5, UR4, 0xb, URZ ;  /* 0x0000000b04058899 */ /* 0x000fe4000800063f */
[----:B------:R-:W-:Y:S01]  /*03e0*/  @!UP0 USHF.L.U32 UR4, UR4, 0x1, URZ ;  /* 0x0000000104048899 */ /* 0x000fe2000800063f */
[----:B--2---:R-:W-:Y:S01]  /*03f0*/  @P4 IMAD.MOV.U32 R4, RZ, RZ, R8 ;  /* 0x000000ffff044224 */ /* 0x004fe200078e0008 */
[----:B------:R-:W1:Y:S01]  /*0400*/  @!UP0 S2UR UR7, SR_CgaCtaId ;  /* 0x00000000000789c3 */ /* 0x000e620000008800 */
[----:B------:R-:W-:-:S07]  /*0410*/  @P4 IMAD.MOV.U32 R13, RZ, RZ, RZ ;  /* 0x000000ffff0d4224 */ /* 0x000fce00078e00ff */
[----:B------:R-:W2:Y:S01]  /*0420*/  @!P4 LDC R11, c[0x0][0xc] ;  /* 0x00000300ff0bcb82 */ /* 0x000ea20000000800 */
[----:B0-----:R-:W-:-:S04]  /*0430*/  @P4 IMAD.WIDE.U32 R4, R6, R9, R4 ;  /* 0x0000000906044225 */ /* 0x001fc800078e0004 */
[----:B------:R-:W-:Y:S02]  /*0440*/  VIADD R9, R7, 0xffffffff ;  /* 0xffffffff07097836 */ /* 0x000fe40000000000 */
[----:B------:R-:W-:Y:S01]  /*0450*/  @P4 IMAD.MOV.U32 R0, RZ, RZ, R4 ;  /* 0x000000ffff004224 */ /* 0x000fe200078e0004 */
[----:B-1----:R-:W-:Y:S02]  /*0460*/  @!UP0 ULEA UR6, UR7, UR6, 0x18 ;  /* 0x0000000607068291 */ /* 0x002fe4000f8ec03f */
[----:B------:R-:W-:Y:S01]  /*0470*/  ISETP.GE.U32.AND P1, PT, R9, 0x2, PT ;  /* 0x000000020900780c */ /* 0x000fe20003f26070 */
[----:B------:R-:W-:Y:S01]  /*0480*/  VOTEU.ALL UP0, P0 ;  /* 0x00000000003f7886 */ /* 0x000fe20000000000 */
[----:B------:R-:W-:Y:S01]  /*0490*/  ISETP.NE.AND P0, PT, R3, 0x3, PT ;  /* 0x000000030300780c */ /* 0x000fe20003f05270 */
[----:B------:R-:W-:-:S03]  /*04a0*/  @P4 IMAD.IADD R5, R5, 0x1, R13 ;  /* 0x0000000105054824 */ /* 0x000fc600078e020d */
[----:B------:R-:W-:-:S04]  /*04b0*/  ISETP.EQ.OR P0, PT, R3, RZ, !P0 ;  /* 0x000000ff0300720c */ /* 0x000fc80004702670 */
[----:B------:R-:W-:Y:S01]  /*04c0*/  ISETP.EQ.AND P0, PT, R7, RZ, P0 ;  /* 0x000000ff0700720c */ /* 0x000fe20000702270 */
[----:B------:R-:W-:Y:S01]  /*04d0*/  IMAD.MOV.U32 R7, RZ, RZ, RZ ;  /* 0x000000ffff077224 */ /* 0x000fe200078e00ff */
[----:B------:R-:W0:Y:S02]  /*04e0*/  FENCE.VIEW.ASYNC.S ;  /* 0x00000000000073c6 */ /* 0x000e240000000000 */
[----:B0-----:R0:W3:Y:S01]  /*04f0*/  @!UP0 SYNCS.EXCH.64 URZ, [UR6+0x30], UR4 ;  /* 0x00003004063f85b2 */ /* 0x0010e20008000100 */
[----:B------:R-:W-:Y:S01]  /*0500*/  SEL R4, RZ, 0x1, !P0 ;  /* 0x00000001ff047807 */ /* 0x000fe20004000000 */
[----:B--2---:R-:W-:-:S03]  /*0510*/  @!P4 IMAD.WIDE.U32 R10, R11, R8, R6 ;  /* 0x000000080b0ac225 */ /* 0x004fc600078e0006 */
[----:B------:R-:W-:Y:S01]  /*0520*/  SEL R4, R4, 0x2, P1 ;  /* 0x0000000204047807 */ /* 0x000fe20000800000 */
[----:B------:R-:W-:Y:S02]  /*0530*/  @!P4 IMAD.MOV.U32 R0, RZ, RZ, R10 ;  /* 0x000000ffff00c224 */ /* 0x000fe400078e000a */
[----:B------:R-:W-:Y:S01]  /*0540*/  @!P4 IMAD.MOV.U32 R5, RZ, RZ, R11 ;  /* 0x000000ffff05c224 */ /* 0x000fe200078e000b */
[----:B------:R0:W3:Y:S01]  /*0550*/  @!UP1 SYNCS.EXCH.64 URZ, [UR6+0x38], UR4 ;  /* 0x00003804063f95b2 */ /* 0x0000e20008000100 */
[----:B------:R-:W-:Y:S01]  /*0560*/  NOP ;  /* 0x0000000000007918 */ /* 0x000fe20000000000 */
[----:B---34-:R-:W-:Y:S06]  /*0570*/  BAR.SYNC.DEFER_BLOCKING 0x0 ;  /* 0x0000000000007b1d */ /* 0x018fec0000010000 */
[----:B------:R-:W-:Y:S05]  /*0580*/  @!P2 BRA `(.L_x_3) ;  /* 0x0000004c007ca947 */ /* 0x000fea0003800000 */
[----:B------:R-:W-:-:S13]  /*0590*/  ISETP.GT.U32.AND P0, PT, R9, 0x1, PT ;  /* 0x000000010900780c */ /* 0x000fda0003f04070 */
[----:B0-----:R-:W-:Y:S05]  /*05a0*/  @P0 EXIT ;  /* 0x000000000000094d */ /* 0x001fea0003800000 */
[----:B------:R-:W-:Y:S01]  /*05b0*/  ULDC.64 UR4, c[0x0][0x650] ;  /* 0x0001940000047ab9 */ /* 0x000fe20000000a00 */
[----:B------:R-:W-:Y:S01]  /*05c0*/  PRMT R9, RZ, 0x7610, R9 ;  /* 0x00007610ff097816 */ /* 0x000fe20000000009 */
[----:B------:R-:W-:Y:S01]  /*05d0*/  IMAD.MOV.U32 R12, RZ, RZ, -0x1 ;  /* 0xffffffffff0c7424 */ /* 0x000fe200078e00ff */
[----:B------:R-:W-:Y:S01]  /*05e0*/  ISETP.GE.U32.AND P0, PT, R0, UR4, PT ;  /* 0x0000000400007c0c */ /* 0x000fe2000bf06070 */
[----:B------:R-:W-:Y:S02]  /*05f0*/  IMAD.MOV.U32 R13, RZ, RZ, -0x1 ;  /* 0xffffffffff0d7424 */ /* 0x000fe400078e00ff */
[----:B------:R-:W-:Y:S01]  /*0600*/  IMAD.MOV.U32 R69, RZ, RZ, -0x1 ;  /* 0xffffffffff457424 */ /* 0x000fe200078e00ff */
[----:B------:R-:W-:-:S13]  /*0610*/  ISETP.GE.U32.AND.EX P0, PT, R5, UR5, PT, P0 ;  /* 0x0000000505007c0c */ /* 0x000fda000bf06100 */
[----:B------:R-:W-:Y:S05]  /*0620*/  @P0 BRA `(.L_x_4) ;  /* 0x0000000400600947 */ /* 0x000fea0003800000 */
[----:B------:R-:W0:Y:S01]  /*0630*/  LDC.64 R16, c[0x0][0x628] ;  /* 0x00018a00ff107b82 */ /* 0x000e220000000a00 */
[----:B------:R-:W-:Y:S02]  /*0640*/  IMAD.MOV.U32 R10, RZ, RZ, R0 ;  /* 0x000000ffff0a7224 */ /* 0x000fe400078e0000 */
[----:B------:R-:W-:-:S05]  /*0650*/  IMAD.MOV.U32 R11, RZ, RZ, R5 ;  /* 0x000000ffff0b7224 */ /* 0x000fca00078e0005 */
[----:B------:R-:W1:Y:S08]  /*0660*/  LDC R18, c[0x0][0x630] ;  /* 0x00018c00ff127b82 */ /* 0x000e700000000800 */
[----:B------:R-:W2:Y:S01]  /*0670*/  LDC.64 R20, c[0x0][0x620] ;  /* 0x00018800ff147b82 */ /* 0x000ea20000000a00 */
[----:B0-----:R-:W-:-:S04]  /*0680*/  ISETP.NE.U32.AND P0, PT, R16, RZ, PT ;  /* 0x000000ff1000720c */ /* 0x001fc80003f05070 */
[----:B------:R-:W-:-:S13]  /*0690*/  ISETP.NE.AND.EX P0, PT, R17, RZ, PT, P0 ;  /* 0x000000ff1100720c */ /* 0x000fda0003f05300 */
[----:B-12---:R-:W-:Y:S05]  /*06a0*/  @!P0 BRA `(.L_x_5) ;  /* 0x0000000000288947 */ /* 0x006fea0003800000 */
[----:B------:R-:W0:Y:S02]  /*06b0*/  LDC R3, c[0x0][0x634] ;  /* 0x00018d00ff037b82 */ /* 0x000e240000000800 */
[----:B0-----:R-:W-:-:S05]  /*06c0*/  IADD3 R3, P0, R0, R3, RZ ;  /* 0x0000000300037210 */ /* 0x001fca0007f1e0ff */
[----:B------:R-:W-:-:S04]  /*06d0*/  IMAD.X R9, RZ, RZ, R5, P0 ;  /* 0x000000ffff097224 */ /* 0x000fc800000e0605 */
[----:B------:R-:W-:-:S04]  /*06e0*/  IMAD.WIDE.U32 R10, R9, R16, RZ ;  /* 0x00000010090a7225 */ /* 0x000fc800078e00ff */
[----:B------:R-:W-:-:S04]  /*06f0*/  IMAD.WIDE.U32 R12, P0, R3, R17, R10 ;  /* 0x00000011030c7225 */ /* 0x000fc8000780000a */
[----:B------:R-:W-:-:S04]  /*0700*/  IMAD.WIDE.U32 R10, R3, R16, RZ ;  /* 0x00000010030a7225 */ /* 0x000fc800078e00ff */
[----:B------:R-:W-:Y:S01]  /*0710*/  IMAD.X R15, RZ, RZ, RZ, P0 ;  /* 0x000000ffff0f7224 */ /* 0x000fe200000e06ff */
[----:B------:R-:W-:Y:S01]  /*0720*/  IADD3 RZ, P0, R11, R12, RZ ;  /* 0x0000000c0bff7210 */ /* 0x000fe20007f1e0ff */
[----:B------:R-:W-:-:S04]  /*0730*/  IMAD.MOV.U32 R14, RZ, RZ, R13 ;  /* 0x000000ffff0e7224 */ /* 0x000fc800078e000d */
[----:B------:R-:W-:-:S08]  /*0740*/  IMAD.WIDE.U32.X R10, R9, R17, R14, P0 ;  /* 0x00000011090a7225 */ /* 0x000fd000000e040e */
.L_x_5:
[-CC-:B------:R-:W-:Y:S01]  /*0750*/  SHF.R.U64 R69, R10, R18.reuse, R11.reuse ;  /* 0x000000120a457219 */ /* 0x180fe2000000120b */
[----:B------:R-:W0:Y:S01]  /*0760*/  LDC.64 R22, c[0x0][0x640] ;  /* 0x00019000ff167b82 */ /* 0x000e220000000a00 */
[----:B------:R-:W-:Y:S01]  /*0770*/  SHF.R.U32.HI R7, RZ, R18, R11 ;  /* 0x00000012ff077219 */ /* 0x000fe2000001160b */
[----:B------:R-:W-:Y:S01]  /*0780*/  ULDC UR4, c[0x0][0x150] ;  /* 0x0000540000047ab9 */ /* 0x000fe20000000800 */
[----:B------:R-:W-:Y:S01]  /*0790*/  IADD3 R9, P0, RZ, -R69, RZ ;  /* 0x80000045ff097210 */ /* 0x000fe20007f1e0ff */
[----:B------:R-:W-:Y:S01]  /*07a0*/  IMAD.MOV.U32 R10, RZ, RZ, R0 ;  /* 0x000000ffff0a7224 */ /* 0x000fe200078e0000 */
[----:B------:R-:W-:Y:S01]  /*07b0*/  I2FP.F32.U32 R3, R6 ;  /* 0x0000000600037245 */ /* 0x000fe20000201000 */
[----:B------:R-:W-:Y:S02]  /*07c0*/  IMAD.MOV.U32 R11, RZ, RZ, R5 ;  /* 0x000000ffff0b7224 */ /* 0x000fe400078e0005 */
[----:B------:R-:W1:Y:S01]  /*07d0*/  LDC R14, c[0x0][0x618] ;  /* 0x00018600ff0e7b82 */ /* 0x000e620000000800 */
[----:B------:R-:W-:-:S02]  /*07e0*/  IMAD.X R13, RZ, RZ, ~R7, P0 ;  /* 0x000000ffff0d7224 */ /* 0x000fc400000e0e07 */
[----:B------:R-:W-:Y:S01]  /*07f0*/  FMUL R3, R3, UR4 ;  /* 0x0000000403037c20 */ /* 0x000fe20008400000 */
[----:B------:R-:W-:Y:S01]  /*0800*/  IMAD.WIDE.U32 R10, R9, R20, R10 ;  /* 0x00000014090a7225 */ /* 0x000fe200078e000a */
[----:B------:R-:W-:-:S03]  /*0810*/  ULDC UR4, c[0x0][0x154] ;  /* 0x0000550000047ab9 */ /* 0x000fc60000000800 */
[----:B------:R-:W-:Y:S01]  /*0820*/  IMAD R12, R13, R20, RZ ;  /* 0x000000140d0c7224 */ /* 0x000fe200078e02ff */
[----:B------:R-:W2:Y:S01]  /*0830*/  LDC R7, c[0x0][0x144] ;  /* 0x00005100ff077b82 */ /* 0x000ea20000000800 */
[----:B------:R-:W3:Y:S01]  /*0840*/  F2I.U32.TRUNC.NTZ R3, R3 ;  /* 0x0000000300037305 */ /* 0x000ee2000020f000 */
[----:B------:R-:W-:Y:S02]  /*0850*/  IMAD.MOV.U32 R13, RZ, RZ, -0x1 ;  /* 0xffffffffff0d7424 */ /* 0x000fe400078e00ff */
[----:B------:R-:W-:-:S04]  /*0860*/  IMAD R9, R9, R21, R12 ;  /* 0x0000001509097224 */ /* 0x000fc800078e020c */
[----:B------:R-:W4:Y:S01]  /*0870*/  LDC R18, c[0x0][0x608] ;  /* 0x00018200ff127b82 */ /* 0x000f220000000800 */
[----:B------:R-:W-:Y:S01]  /*0880*/  IMAD.IADD R11, R11, 0x1, R9 ;  /* 0x000000010b0b7824 */ /* 0x000fe200078e0209 */
[----:B0-----:R-:W-:Y:S02]  /*0890*/  ISETP.NE.U32.AND P0, PT, R22, RZ, PT ;  /* 0x000000ff1600720c */ /* 0x001fe40003f05070 */
[----:B------:R-:W-:Y:S02]  /*08a0*/  I2FP.F32.U32 R9, R8 ;  /* 0x0000000800097245 */ /* 0x000fe40000201000 */
[----:B------:R-:W-:Y:S02]  /*08b0*/  ISETP.NE.AND.EX P0, PT, R23, RZ, PT, P0 ;  /* 0x000000ff1700720c */ /* 0x000fe40003f05300 */
[----:B------:R-:W0:Y:S01]  /*08c0*/  LDC R12, c[0x0][0x658] ;  /* 0x00019600ff0c7b82 */ /* 0x000e220000000800 */
[-C--:B-1----:R-:W-:Y:S01]  /*08d0*/  SHF.R.U64 R16, R10, R14.reuse, R11 ;  /* 0x0000000e0a107219 */ /* 0x082fe2000000120b */
[----:B---3--:R-:W-:Y:S01]  /*08e0*/  IMAD.MOV R10, RZ, RZ, -R3 ;  /* 0x000000ffff0a7224 */ /* 0x008fe200078e0a03 */
[----:B------:R-:W-:-:S05]  /*08f0*/  SHF.R.U32.HI R11, RZ, R14, R11 ;  /* 0x0000000eff0b7219 */ /* 0x000fca000001160b */
[----:B------:R-:W1:Y:S01]  /*0900*/  LDC R17, c[0x0][0x148] ;  /* 0x00005200ff117b82 */ /* 0x000e620000000800 */
[----:B--2---:R-:W-:Y:S02]  /*0910*/  IMAD R3, R7, R10, R6 ;  /* 0x0000000a07037224 */ /* 0x004fe400078e0206 */
[----:B------:R-:W-:-:S04]  /*0920*/  FMUL R7, R9, UR4 ;  /* 0x0000000409077c20 */ /* 0x000fc80008400000 */
[----:B------:R2:W3:Y:S01]  /*0930*/  F2I.U32.TRUNC.NTZ R15, R7 ;  /* 0x00000007000f7305 */ /* 0x0004e2000020f000 */
[----:B------:R-:W1:Y:S01]  /*0940*/  LDC R21, c[0x0][0x600] ;  /* 0x00018000ff157b82 */ /* 0x000e620000000800 */
[-CC-:B----4-:R-:W-:Y:S02]  /*0950*/  SHF.R.U64 R27, R16, R18.reuse, R11.reuse ;  /* 0x00000012101b7219 */ /* 0x190fe4000000120b */
[----:B------:R-:W-:Y:S01]  /*0960*/  SHF.R.U32.HI R9, RZ, R18, R11 ;  /* 0x00000012ff097219 */ /* 0x000fe2000001160b */
[----:B------:R-:W-:-:S04]  /*0970*/  IMAD.MOV.U32 R11, RZ, RZ, 0x1 ;  /* 0x00000001ff0b7424 */ /* 0x000fc800078e00ff */
[----:B------:R-:W4:Y:S01]  /*0980*/  LDC R20, c[0x0][0x648] ;  /* 0x00019200ff147b82 */ /* 0x000f220000000800 */
[-C--:B0-----:R-:W-:Y:S02]  /*0990*/  SHF.L.U32 R6, R13, R12.reuse, RZ ;  /* 0x0000000c0d067219 */ /* 0x081fe400000006ff */
[-CC-:B------:R-:W-:Y:S02]  /*09a0*/  SHF.R.U64 R18, R27, R12.reuse, R9.reuse ;  /* 0x0000000c1b127219 */ /* 0x180fe40000001209 */
[----:B------:R-:W-:Y:S02]  /*09b0*/  SHF.R.U32.HI R19, RZ, R12, R9 ;  /* 0x0000000cff137219 */ /* 0x000fe40000011609 */
[----:B------:R-:W-:Y:S01]  /*09c0*/  LOP3.LUT R14, RZ, R6, RZ, 0x33, !PT ;  /* 0x00000006ff0e7212 */ /* 0x000fe200078e33ff */
[----:B------:R-:W0:Y:S01]  /*09d0*/  LDC R25, c[0x0][0x638] ;  /* 0x00018e00ff197b82 */ /* 0x000e220000000800 */
[----:B------:R-:W-:Y:S01]  /*09e0*/  SHF.L.U32 R9, R11, R12, RZ ;  /* 0x0000000c0b097219 */ /* 0x000fe200000006ff */
[----:B------:R-:W-:-:S02]  /*09f0*/  IMAD.MOV.U32 R6, RZ, RZ, R18 ;  /* 0x000000ffff067224 */ /* 0x000fc400078e0012 */
[----:B--2---:R-:W-:-:S04]  /*0a00*/  IMAD.MOV.U32 R7, RZ, RZ, R19 ;  /* 0x000000ffff077224 */ /* 0x004fc800078e0013 */
[----:B------:R-:W2:Y:S01]  /*0a10*/  LDC R24, c[0x0][0x610] ;  /* 0x00018400ff187b82 */ /* 0x000ea20000000800 */
[----:B---3--:R-:W-:Y:S05]  /*0a20*/  @!P0 BRA `(.L_x_6) ;  /* 0x0000000000288947 */ /* 0x008fea0003800000 */
[----:B------:R-:W3:Y:S02]  /*0a30*/  LDC R13, c[0x0][0x64c] ;  /* 0x00019300ff0d7b82 */ /* 0x000ee40000000800 */
[----:B---3--:R-:W-:-:S05]  /*0a40*/  IADD3 R13, P0, R18, R13, RZ ;  /* 0x0000000d120d7210 */ /* 0x008fca0007f1e0ff */
        /* <DEDUP_REMOVED lines=8> */
.L_x_6:
[----:B----4-:R-:W-:Y:S01]  /*0ad0*/  SHF.R.U64 R6, R6, R20, R7 ;  /* 0x0000001406067219 */ /* 0x010fe20000001207 */
[----:B-1----:R-:W-:Y:S01]  /*0ae0*/  VIADD R7, R21, 0xffffffff ;  /* 0xffffffff15077836 */ /* 0x002fe20000000000 */
[----:B------:R-:W-:Y:S01]  /*0af0*/  LOP3.LUT R14, R27, R14, RZ, 0xc0, !PT ;  /* 0x0000000e1b0e7212 */ /* 0x000fe200078ec0ff */
[----:B------:R-:W-:Y:S02]  /*0b00*/  IMAD.MOV R15, RZ, RZ, -R15 ;  /* 0x000000ffff0f7224 */ /* 0x000fe400078e0a0f */
[----:B------:R-:W-:Y:S01]  /*0b10*/  IMAD.MOV R10, RZ, RZ, -R6 ;  /* 0x000000ffff0a7224 */ /* 0x000fe200078e0a06 */
[----:B------:R-:W-:Y:S01]  /*0b20*/  LOP3.LUT R7, R16, R7, RZ, 0xc0, !PT ;  /* 0x0000000710077212 */ /* 0x000fe200078ec0ff */
[----:B------:R-:W-:Y:S02]  /*0b30*/  IMAD R14, R9, R6, R14 ;  /* 0x00000006090e7224 */ /* 0x000fe400078e020e */
[----:B------:R-:W-:Y:S02]  /*0b40*/  @P4 IMAD R3, R17, R15, R8 ;  /* 0x0000000f11034224 */ /* 0x000fe400078e0208 */
[----:B0-----:R-:W-:-:S02]  /*0b50*/  IMAD R6, R10, R25, R18 ;  /* 0x000000190a067224 */ /* 0x001fc400078e0212 */
[----:B--2---:R-:W-:Y:S02]  /*0b60*/  IMAD R3, R14, R24, R3 ;  /* 0x000000180e037224 */ /* 0x004fe400078e0203 */
[----:B------:R-:W-:Y:S02]  /*0b70*/  IMAD R6, R6, R21, R7 ;  /* 0x0000001506067224 */ /* 0x000fe400078e0207 */
[----:B------:R-:W-:-:S03]  /*0b80*/  IMAD.MOV.U32 R9, RZ, RZ, 0x1 ;  /* 0x00000001ff097424 */ /* 0x000fc600078e00ff */
[----:B------:R-:W-:Y:S02]  /*0b90*/  SEL R13, R6, R3, !P4 ;  /* 0x00000003060d7207 */ /* 0x000fe40006000000 */
[----:B------:R-:W-:-:S07]  /*0ba0*/  SEL R12, R3, R6, !P4 ;  /* 0x00000006030c7207 */ /* 0x000fce0006000000 */
.L_x_4:
[----:B------:R-:W-:-:S08]  /*0bb0*/  NOP ;  /* 0x0000000000007918 */ /* 0x000fd00000000000 */
[----:B------:R-:W0:Y:S02]  /*0bc0*/  USETMAXREG.TRY_ALLOC.CTAPOOL UP0, 0xe8 ;  /* 0x000000e8000079c8 */ /* 0x000e240008000600 */
[----:B0-----:R-:W-:-:S13]  /*0bd0*/  PLOP3.LUT P0, PT, PT, PT, UP0, 0x80, 0x0 ;  /* 0x000000000000781c */ /* 0x001fda0003f0f008 */
[----:B------:R-:W-:Y:S05]  /*0be0*/  @!P0 BRA `(.L_x_4) ;  /* 0xfffffffc00f08947 */ /* 0x000fea000383ffff */
[----:B------:R-:W-:Y:S01]  /*0bf0*/  ULDC.64 UR4, c[0x0][0x598] ;  /* 0x0001660000047ab9 */ /* 0x000fe20000000a00 */
[----:B------:R-:W-:Y:S01]  /*0c00*/  ULDC.64 UR16, c[0x0][0x208] ;  /* 0x0000820000107ab9 */ /* 0x000fe20000000a00 */
[----:B------:R-:W-:-:S04]  /*0c10*/  ISETP.NE.U32.AND P0, PT, RZ, UR4, PT ;  /* 0x00000004ff007c0c */ /* 0x000fc8000bf05070 */
[----:B------:R-:W-:-:S13]  /*0c20*/  ISETP.NE.AND.EX P0, PT, RZ, UR5, PT, P0 ;  /* 0x00000005ff007c0c */ /* 0x000fda000bf05300 */
[----:B------:R-:W-:Y:S05]  /*0c30*/  @!P0 BRA `(.L_x_7) ;  /* 0x00000000001c8947 */ /* 0x000fea0003800000 */
[----:B------:R-:W0:Y:S02]  /*0c40*/  LDC.64 R6, c[0x0][0x598] ;  /* 0x00016600ff067b82 */ /* 0x000e240000000a00 */
[----:B0-----:R-:W2:Y:S02]  /*0c50*/  LDG.E.64 R6, desc[UR16][R6.64] ;  /* 0x0000001006067981 */ /* 0x001ea4000c1e1b00 */
[----:B--2---:R-:W-:-:S04]  /*0c60*/  ISETP.NE.U32.AND P0, PT, R6, RZ, PT ;  /* 0x000000ff0600720c */ /* 0x004fc80003f05070 */
[----:B------:R-:W-:-:S13]  /*0c70*/  ISETP.NE.AND.EX P0, PT, R7, RZ, PT, P0 ;  /* 0x000000ff0700720c */ /* 0x000fda0003f05300 */
[----:B------:R-:W-:Y:S05]  /*0c80*/  @!P0 BRA `(.L_x_7) ;  /* 0x0000000000088947 */ /* 0x000fea0003800000 */
[----:B------:R0:W5:Y:S01]  /*0c90*/  LD.E R3, desc[UR16][R6.64] ;  /* 0x0000001006037980 */ /* 0x000162000c101900 */
[----:B------:R-:W-:Y:S05]  /*0ca0*/  BRA `(.L_x_8) ;  /* 0x0000000000207947 */ /* 0x000fea0003800000 */
.L_x_7:
[----:B------:R-:W-:Y:S02]  /*0cb0*/  ULDC.64 UR4, c[0x0][0x588] ;  /* 0x0001620000047ab9 */ /* 0x000fe40000000a00 */
[----:B------:R-:W-:-:S04]  /*0cc0*/  ISETP.NE.U32.AND P0, PT, RZ, UR4, PT ;  /* 0x00000004ff007c0c */ /* 0x000fc8000bf05070 */
[----:B------:R-:W-:-:S13]  /*0cd0*/  ISETP.NE.AND.EX P0, PT, RZ, UR5, PT, P0 ;  /* 0x00000005ff007c0c */ /* 0x000fda000bf05300 */
[----:B------:R-:W-:Y:S05]  /*0ce0*/  @!P0 BRA `(.L_x_9) ;  /* 0x00000000000c8947 */ /* 0x000fea0003800000 */
[----:B------:R-:W0:Y:S02]  /*0cf0*/  LDC.64 R6, c[0x0][0x588] ;  /* 0x00016200ff067b82 */ /* 0x000e240000000a00 */
[----:B0-----:R1:W5:Y:S01]  /*0d00*/  LDG.E R3, desc[UR16][R6.64] ;  /* 0x0000001006037981 */ /* 0x001362000c1e1900 */
[----:B------:R-:W-:Y:S05]  /*0d10*/  BRA `(.L_x_8) ;  /* 0x0000000000047947 */ /* 0x000fea0003800000 */
.L_x_9:
[----:B------:R-:W2:Y:S02]  /*0d20*/  LDC R3, c[0x0][0x580] ;  /* 0x00016000ff037b82 */ /* 0x000ea40000000800 */
.L_x_8:
[----:B------:R-:W-:Y:S02]  /*0d30*/  ULDC.64 UR4, c[0x0][0x5a0] ;  /* 0x0001680000047ab9 */ /* 0x000fe40000000a00 */
[----:B------:R-:W-:-:S04]  /*0d40*/  ISETP.NE.U32.AND P0, PT, RZ, UR4, PT ;  /* 0x00000004ff007c0c */ /* 0x000fc8000bf05070 */
[----:B------:R-:W-:-:S13]  /*0d50*/  ISETP.NE.AND.EX P0, PT, RZ, UR5, PT, P0 ;  /* 0x00000005ff007c0c */ /* 0x000fda000bf05300 */
[----:B------:R-:W-:Y:S05]  /*0d60*/  @!P0 BRA `(.L_x_10) ;  /* 0x00000000001c8947 */ /* 0x000fea0003800000 */
[----:B01----:R-:W0:Y:S02]  /*0d70*/  LDC.64 R6, c[0x0][0x5a0] ;  /* 0x00016800ff067b82 */ /* 0x003e240000000a00 */
[----:B0-----:R-:W3:Y:S02]  /*0d80*/  LDG.E.64 R6, desc[UR16][R6.64] ;  /* 0x0000001006067981 */ /* 0x001ee4000c1e1b00 */
[----:B---3--:R-:W-:-:S04]  /*0d90*/  ISETP.NE.U32.AND P0, PT, R6, RZ, PT ;  /* 0x000000ff0600720c */ /* 0x008fc80003f05070 */
[----:B------:R-:W-:-:S13]  /*0da0*/  ISETP.NE.AND.EX P0, PT, R7, RZ, PT, P0 ;  /* 0x000000ff0700720c */ /* 0x000fda0003f05300 */
[----:B------:R-:W-:Y:S05]  /*0db0*/  @!P0 BRA `(.L_x_10) ;  /* 0x0000000000088947 */ /* 0x000fea0003800000 */
[----:B------:R0:W5:Y:S01]  /*0dc0*/  LD.E R10, desc[UR16][R6.64] ;  /* 0x00000010060a7980 */ /* 0x000162000c101900 */
[----:B------:R-:W-:Y:S05]  /*0dd0*/  BRA `(.L_x_11) ;  /* 0x0000000000207947 */ /* 0x000fea0003800000 */
.L_x_10:
[----:B------:R-:W-:Y:S02]  /*0de0*/  ULDC.64 UR4, c[0x0][0x590] ;  /* 0x0001640000047ab9 */ /* 0x000fe40000000a00 */
[----:B------:R-:W-:-:S04]  /*0df0*/  ISETP.NE.U32.AND P0, PT, RZ, UR4, PT ;  /* 0x00000004ff007c0c */ /* 0x000fc8000bf05070 */
[----:B------:R-:W-:-:S13]  /*0e00*/  ISETP.NE.AND.EX P0, PT, RZ, UR5, PT, P0 ;  /* 0x00000005ff007c0c */ /* 0x000fda000bf05300 */
[----:B------:R-:W-:Y:S05]  /*0e10*/  @!P0 BRA `(.L_x_12) ;  /* 0x00000000000c8947 */ /* 0x000fea0003800000 */
[----:B------:R-:W3:Y:S02]  /*0e20*/  LDC.64 R10, c[0x0][0x590] ;  /* 0x00016400ff0a7b82 */ /* 0x000ee40000000a00 */
[----:B---3--:R3:W5:Y:S01]  /*0e30*/  LDG.E R10, desc[UR16][R10.64] ;  /* 0x000000100a0a7981 */ /* 0x008762000c1e1900 */
[----:B------:R-:W-:Y:S05]  /*0e40*/  BRA `(.L_x_11) ;  /* 0x0000000000047947 */ /* 0x000fea0003800000 */
.L_x_12:
[----:B------:R-:W4:Y:S02]  /*0e50*/  LDC R10, c[0x0][0x584] ;  /* 0x00016100ff0a7b82 */ /* 0x000f240000000800 */
.L_x_11:
[----:B------:R-:W-:-:S13]  /*0e60*/  LOP3.LUT P0, RZ, R9, 0xff, RZ, 0xc0, !PT ;  /* 0x000000ff09ff7812 */ /* 0x000fda000780c0ff */
[----:B------:R-:W-:Y:S05]  /*0e70*/  @!P0 EXIT ;  /* 0x000000000000894d */ /* 0x000fea0003800000 */
[----:B------:R-:W-:Y:S01]  /*0e80*/  ULDC UR4, c[0x0][0x28c] ;  /* 0x0000a30000047ab9 */ /* 0x000fe20000000800 */
[----:B------:R-:W-:Y:S01]  /*0e90*/  LOP3.LUT R80, R4, 0x1, RZ, 0xfc, !PT ;  /* 0x0000000104507812 */ /* 0x000fe200078efcff */
[----:B------:R-:W-:-:S04]  /*0ea0*/  UIADD3 UR4, UR4, 0x7f, URZ ;  /* 0x0000007f04047890 */ /* 0x000fc8000fffe03f */
[----:B------:R-:W-:-:S04]  /*0eb0*/  USHF.R.S32.HI UR5, URZ, 0x1f, UR4 ;  /* 0x0000001f3f057899 */ /* 0x000fc80008011404 */
[----:B------:R-:W-:-:S03]  /*0ec0*/  ULEA.HI UR5, UR5, UR4, URZ, 0x7 ;  /* 0x0000000405057291 */ /* 0x000fc6000f8f383f */
[----:B------:R-:W-:Y:S01]  /*0ed0*/  UMOV UR4, URZ ;  /* 0x0000003f00047c82 */ /* 0x000fe20008000000 */
[----:B------:R-:W-:-:S03]  /*0ee0*/  USHF.R.S32.HI UR9, URZ, 0x7, UR5 ;  /* 0x000000073f097899 */ /* 0x000fc60008011405 */
[----:B------:R-:W-:-:S09]  /*0ef0*/  UMOV UR5, URZ ;  /* 0x0000003f00057c82 */ /* 0x000fd20008000000 */
.L_x_101:
[----:B01----:R-:W-:Y:S01]  /*0f00*/  LOP3.LUT R6, R2, 0x80, RZ, 0xc0, !PT ;  /* 0x0000008002067812 */ /* 0x003fe200078ec0ff */
[----:B------:R-:W0:Y:S01]  /*0f10*/  S2UR UR13, SR_CgaCtaId ;  /* 0x00000000000d79c3 */ /* 0x000e220000008800 */
[----:B------:R-:W-:Y:S01]  /*0f20*/  UMOV UR12, 0x400 ;  /* 0x00000400000c7882 */ /* 0x000fe20000000000 */
[----:B------:R-:W-:Y:S01]  /*0f30*/  UMOV UR6, URZ ;  /* 0x0000003f00067c82 */ /* 0x000fe20008000000 */
[----:B------:R-:W-:Y:S01]  /*0f40*/  SHF.R.U32.HI R6, RZ, 0x7, R6 ;  /* 0x00000007ff067819 */ /* 0x000fe20000011606 */
[----:B------:R-:W-:Y:S01]  /*0f50*/  UMOV UR7, URZ ;  /* 0x0000003f00077c82 */ /* 0x000fe20008000000 */
[----:B------:R-:W-:Y:S01]  /*0f60*/  UMOV UR18, UR5 ;  /* 0x0000000500127c82 */ /* 0x000fe20008000000 */
[----:B------:R-:W-:Y:S01]  /*0f70*/  CS2R R14, SRZ ;  /* 0x00000000000e7805 */ /* 0x000fe2000001ff00 */
[----:B---3--:R-:W-:Y:S01]  /*0f80*/  IMAD.MOV.U32 R11, RZ, RZ, RZ ;  /* 0x000000ffff0b7224 */ /* 0x008fe200078e00ff */
[----:B------:R-:W1:Y:S01]  /*0f90*/  LDC R7, c[0x0][0x28c] ;  /* 0x0000a300ff077b82 */ /* 0x000e620000000800 */
[----:B------:R-:W3:Y:S01]  /*0fa0*/  SHFL.IDX PT, R6, R6, RZ, 0x1f ;  /* 0x00001fff06067589 */ /* 0x000ee200000e0000 */
[----:B------:R-:W-:-:S02]  /*0fb0*/  CS2R R18, SRZ ;  /* 0x0000000000127805 */ /* 0x000fc4000001ff00 */
[----:B------:R-:W-:Y:S02]  /*0fc0*/  CS2R R20, SRZ ;  /* 0x0000000000147805 */ /* 0x000fe4000001ff00 */
[----:B------:R-:W-:Y:S02]  /*0fd0*/  CS2R R22, SRZ ;  /* 0x0000000000167805 */ /* 0x000fe4000001ff00 */
[----:B------:R-:W-:Y:S02]  /*0fe0*/  CS2R R56, SRZ ;  /* 0x0000000000387805 */ /* 0x000fe4000001ff00 */
[----:B------:R-:W-:Y:S02]  /*0ff0*/  CS2R R58, SRZ ;  /* 0x00000000003a7805 */ /* 0x000fe4000001ff00 */
[----:B------:R-:W-:Y:S02]  /*1000*/  CS2R R60, SRZ ;  /* 0x00000000003c7805 */ /* 0x000fe4000001ff00 */
[----:B------:R-:W-:-:S02]  /*1010*/  CS2R R62, SRZ ;  /* 0x00000000003e7805 */ /* 0x000fc4000001ff00 */
[----:B------:R-:W-:Y:S02]  /*1020*/  CS2R R64, SRZ ;  /* 0x0000000000407805 */ /* 0x000fe4000001ff00 */
[----:B------:R-:W-:Y:S01]  /*1030*/  CS2R R66, SRZ ;  /* 0x0000000000427805 */ /* 0x000fe2000001ff00 */
[----:B------:R-:W-:Y:S01]  /*1040*/  IMAD.MOV.U32 R68, RZ, RZ, RZ ;  /* 0x000000ffff447224 */ /* 0x000fe200078e00ff */
[----:B------:R-:W-:Y:S02]  /*1050*/  CS2R R70, SRZ ;  /* 0x0000000000467805 */ /* 0x000fe4000001ff00 */
[----:B------:R-:W-:Y:S02]  /*1060*/  CS2R R72, SRZ ;  /* 0x0000000000487805 */ /* 0x000fe4000001ff00 */
[----:B------:R-:W-:Y:S02]  /*1070*/  CS2R R74, SRZ ;  /* 0x00000000004a7805 */ /* 0x000fe4000001ff00 */
[----:B------:R-:W-:-:S02]  /*1080*/  CS2R R76, SRZ ;  /* 0x00000000004c7805 */ /* 0x000fc4000001ff00 */
[----:B------:R-:W-:Y:S01]  /*1090*/  CS2R R78, SRZ ;  /* 0x00000000004e7805 */ /* 0x000fe2000001ff00 */
[----:B------:R-:W-:Y:S01]  /*10a0*/  IMAD.U32 R9, RZ, RZ, UR4 ;  /* 0x00000004ff097e24 */ /* 0x000fe2000f8e00ff */
[----:B------:R-:W-:Y:S02]  /*10b0*/  CS2R R24, SRZ ;  /* 0x0000000000187805 */ /* 0x000fe4000001ff00 */
[----:B------:R-:W-:Y:S02]  /*10c0*/  CS2R R26, SRZ ;  /* 0x00000000001a7805 */ /* 0x000fe4000001ff00 */
[----:B------:R-:W-:Y:S02]  /*10d0*/  CS2R R28, SRZ ;  /* 0x00000000001c7805 */ /* 0x000fe4000001ff00 */
[----:B------:R-:W-:Y:S02]  /*10e0*/  CS2R R30, SRZ ;  /* 0x00000000001e7805 */ /* 0x000fe4000001ff00 */
[----:B------:R-:W-:-:S02]  /*10f0*/  CS2R R32, SRZ ;  /* 0x0000000000207805 */ /* 0x000fc4000001ff00 */
[----:B------:R-:W-:Y:S02]  /*1100*/  CS2R R34, SRZ ;  /* 0x0000000000227805 */ /* 0x000fe4000001ff00 */
[----:B-1----:R-:W-:Y:S02]  /*1110*/  ISETP.GE.AND P0, PT, R7, 0x1, PT ;  /* 0x000000010700780c */ /* 0x002fe40003f06270 */
[----:B------:R-:W-:Y:S02]  /*1120*/  CS2R R36, SRZ ;  /* 0x0000000000247805 */ /* 0x000fe4000001ff00 */
[----:B---3--:R-:W-:Y:S02]  /*1130*/  R2UR UR8, R6 ;  /* 0x00000000060872ca */ /* 0x008fe400000e0000 */
[----:B------:R-:W-:Y:S02]  /*1140*/  CS2R R38, SRZ ;  /* 0x0000000000267805 */ /* 0x000fe4000001ff00 */
[----:B------:R-:W-:-:S02]  /*1150*/  CS2R R40, SRZ ;  /* 0x0000000000287805 */ /* 0x000fc4000001ff00 */
[----:B------:R-:W-:Y:S02]  /*1160*/  CS2R R42, SRZ ;  /* 0x00000000002a7805 */ /* 0x000fe4000001ff00 */
[----:B------:R-:W-:Y:S02]  /*1170*/  CS2R R44, SRZ ;  /* 0x00000000002c7805 */ /* 0x000fe4000001ff00 */
[----:B------:R-:W-:Y:S02]  /*1180*/  CS2R R46, SRZ ;  /* 0x00000000002e7805 */ /* 0x000fe4000001ff00 */
[----:B------:R-:W-:Y:S02]  /*1190*/  CS2R R48, SRZ ;  /* 0x0000000000307805 */ /* 0x000fe4000001ff00 */
[----:B------:R-:W-:Y:S02]  /*11a0*/  CS2R R50, SRZ ;  /* 0x0000000000327805 */ /* 0x000fe4000001ff00 */
[----:B------:R-:W-:-:S02]  /*11b0*/  CS2R R52, SRZ ;  /* 0x0000000000347805 */ /* 0x000fc4000001ff00 */
[----:B------:R-:W-:Y:S01]  /*11c0*/  CS2R R54, SRZ ;  /* 0x0000000000367805 */ /* 0x000fe2000001ff00 */
[----:B------:R-:W-:-:S04]  /*11d0*/  ULEA.HI UR10, UR8, UR8, URZ, 0x1 ;  /* 0x00000008080a7291 */ /* 0x000fc8000f8f083f */
[----:B------:R-:W-:Y:S02]  /*11e0*/  ULOP3.LUT UR11, UR10, 0x7fffe, URZ, 0xc0, !UPT ;  /* 0x0007fffe0a0b7892 */ /* 0x000fe4000f8ec03f */
[----:B0-----:R-:W-:Y:S02]  /*11f0*/  ULEA UR10, UR13, UR12, 0x18 ;  /* 0x0000000c0d0a7291 */ /* 0x001fe4000f8ec03f */
[----:B------:R-:W-:-:S03]  /*1200*/  UIADD3 UR11, UR8, -UR11, URZ ;  /* 0x8000000b080b7290 */ /* 0x000fc6000fffe03f */
[----:B------:R-:W-:Y:S01]  /*1210*/  UMOV UR8, URZ ;  /* 0x0000003f00087c82 */ /* 0x000fe20008000000 */
[----:B------:R-:W-:-:S04]  /*1220*/  ULEA UR11, UR11, UR10, 0xd ;  /* 0x0000000a0b0b7291 */ /* 0x000fc8000f8e683f */
[----:B------:R-:W-:-:S04]  /*1230*/  UIADD3 UR11, UR11, 0x100, URZ ;  /* 0x000001000b0b7890 */ /* 0x000fc8000fffe03f */
[----:B------:R-:W-:-:S04]  /*1240*/  USHF.R.U32.HI UR11, URZ, 0x4, UR11 ;  /* 0x000000043f0b7899 */ /* 0x000fc8000801160b */
[----:B------:R-:W-:Y:S01]  /*1250*/  ULOP3.LUT UR11, UR11, 0x3fff, URZ, 0xc0, !UPT ;  /* 0x00003fff0b0b7892 */ /* 0x000fe2000f8ec03f */
[----:B--2-45:R-:W-:Y:S11]  /*1260*/  @!P0 BRA `(.L_x_13) ;  /* 0x0000000400a08947 */ /* 0x034ff60003800000 */
[----:B------:R-:W-:-:S13]  /*1270*/  ISETP.NE.AND P1, PT, R80, 0x3, PT ;  /* 0x000000035000780c */ /* 0x000fda0003f25270 */
[----:B------:R-:W-:Y:S05]  /*1280*/  @!P1 BRA `(.L_x_14) ;  /* 0x0000000000049947 */ /* 0x000fea0003800000 */
[----:B------:R-:W-:Y:S01]  /*1290*/  BPT.TRAP 0x1 ;  /* 0x000000040000795c */ /* 0x000fe20000300000 */
.L_x_14:
[----:B------:R-:W-:Y:S01]  /*12a0*/  ULEA UR6, UR5, UR10, 0x3 ;  /* 0x0000000a05067291 */ /* 0x000fe2000f8e183f */
[----:B------:R-:W-:-:S05]  /*12b0*/  IMAD.U32 R6, RZ, RZ, UR4 ;  /* 0x00000004ff067e24 */ /* 0x000fca000f8e00ff */
[----:B------:R-:W-:-:S04]  /*12c0*/  SHF.L.U32 R6, R6, 0x1f, RZ ;  /* 0x0000001f06067819 */ /* 0x000fc800000006ff */
[----:B------:R0:W1:Y:S01]  /*12d0*/  SYNCS.PHASECHK.TRANS64.TRYWAIT P0, [UR6], R6 ;  /* 0x00000006ff0075a7 */ /* 0x0000620008000146 */
[----:B------:R-:W-:Y:S05]  /*12e0*/  @!P1 BRA `(.L_x_15) ;  /* 0x0000000000049947 */ /* 0x000fea0003800000 */
[----:B------:R-:W-:Y:S01]  /*12f0*/  BPT.TRAP 0x1 ;  /* 0x000000040000795c */ /* 0x000fe20000300000 */
.L_x_15:
[----:B-1----:R-:W-:Y:S05]  /*1300*/  @P0 BRA `(.L_x_16) ;  /* 0x0000000000080947 */ /* 0x002fea0003800000 */
[----:B------:R-:W1:Y:S02]  /*1310*/  SYNCS.PHASECHK.TRANS64.TRYWAIT P0, [UR6], R6 ;  /* 0x00000006ff0075a7 */ /* 0x000e640008000146 */
[----:B-1----:R-:W-:Y:S05]  /*1320*/  @!P0 BRA `(.L_x_17) ;  /* 0x0000005400688947 */ /* 0x002fea0003800000 */
.L_x_16:
[----:B------:R-:W-:Y:S01]  /*1330*/  UIADD3 UR6, UR10, 0x8100, URZ ;  /* 0x000081000a067890 */ /* 0x000fe2000fffe03f */
[----:B------:R-:W-:Y:S01]  /*1340*/  WARPGROUP.ARRIVE ;  /* 0x00000000000079c5 */ /* 0x000fe20000000000 */
[----:B------:R-:W-:Y:S01]  /*1350*/  ULOP3.LUT UR8, UR11, 0x10000, URZ, 0xfc, !UPT ;  /* 0x000100000b087892 */ /* 0x000fe2000f8efc3f */
[----:B------:R-:W-:Y:S01]  /*1360*/  CS2R R14, SRZ ;  /* 0x00000000000e7805 */ /* 0x000fe2000001ff00 */
[----:B------:R-:W-:Y:S01]  /*1370*/  USHF.R.U32.HI UR6, URZ, 0x4, UR6 ;  /* 0x000000043f067899 */ /* 0x000fe20008011606 */
[----:B------:R-:W-:Y:S01]  /*1380*/  IMAD.MOV.U32 R11, RZ, RZ, RZ ;  /* 0x000000ffff0b7224 */ /* 0x000fe200078e00ff */
[----:B------:R-:W-:Y:S01]  /*1390*/  UMOV UR13, 0x40000040 ;  /* 0x40000040000d7882 */ /* 0x000fe20000000000 */
[----:B------:R-:W-:Y:S01]  /*13a0*/  UMOV UR15, 0x40000040 ;  /* 0x40000040000f7882 */ /* 0x000fe20000000000 */
[----:B------:R-:W-:Y:S01]  /*13b0*/  ULOP3.LUT UR6, UR6, 0x3fff, URZ, 0xc0, !UPT ;  /* 0x00003fff06067892 */ /* 0x000fe2000f8ec03f */
[----:B------:R-:W-:Y:S02]  /*13c0*/  CS2R R18, SRZ ;  /* 0x0000000000127805 */ /* 0x000fe4000001ff00 */
[----:B------:R-:W-:-:S02]  /*13d0*/  CS2R R20, SRZ ;  /* 0x0000000000147805 */ /* 0x000fc4000001ff00 */
[----:B------:R-:W-:Y:S01]  /*13e0*/  CS2R R22, SRZ ;  /* 0x0000000000167805 */ /* 0x000fe2000001ff00 */
[----:B------:R-:W-:Y:S01]  /*13f0*/  ULOP3.LUT UR7, UR6, 0x10000, URZ, 0xfc, !UPT ;  /* 0x0001000006077892 */ /* 0x000fe2000f8efc3f */
[----:B------:R-:W-:Y:S01]  /*1400*/  CS2R R56, SRZ ;  /* 0x0000000000387805 */ /* 0x000fe2000001ff00 */
[----:B------:R-:W-:Y:S01]  /*1410*/  ULEA UR6, UR5, UR8, 0xa ;  /* 0x0000000805067291 */ /* 0x000fe2000f8e503f */
[----:B------:R-:W-:Y:S01]  /*1420*/  CS2R R58, SRZ ;  /* 0x00000000003a7805 */ /* 0x000fe2000001ff00 */
[----:B------:R-:W-:Y:S01]  /*1430*/  ULEA UR7, UR5, UR7, 0x9 ;  /* 0x0000000705077291 */ /* 0x000fe2000f8e483f */
[----:B------:R-:W-:Y:S02]  /*1440*/  CS2R R60, SRZ ;  /* 0x00000000003c7805 */ /* 0x000fe4000001ff00 */
[----:B------:R-:W-:Y:S02]  /*1450*/  CS2R R62, SRZ ;  /* 0x00000000003e7805 */ /* 0x000fe4000001ff00 */
[----:B------:R-:W-:-:S02]  /*1460*/  CS2R R64, SRZ ;  /* 0x0000000000407805 */ /* 0x000fc4000001ff00 */
[----:B------:R-:W-:Y:S01]  /*1470*/  CS2R R66, SRZ ;  /* 0x0000000000427805 */ /* 0x000fe2000001ff00 */
[----:B------:R-:W-:Y:S01]  /*1480*/  UMOV UR12, UR6 ;  /* 0x00000006000c7c82 */ /* 0x000fe20008000000 */
[----:B------:R-:W-:Y:S01]  /*1490*/  IMAD.MOV.U32 R68, RZ, RZ, RZ ;  /* 0x000000ffff447224 */ /* 0x000fe200078e00ff */
[----:B------:R-:W-:Y:S01]  /*14a0*/  UMOV UR14, UR7 ;  /* 0x00000007000e7c82 */ /* 0x000fe20008000000 */
[----:B------:R-:W-:Y:S01]  /*14b0*/  CS2R R70, SRZ ;  /* 0x0000000000467805 */ /* 0x000fe2000001ff00 */
[----:B------:R-:W-:Y:S01]  /*14c0*/  QGMMA.64x64x32.F32.E4M3.E4M3 R24, gdesc[UR12], RZ, !UPT ;  /* 0x00e000000c1879f3 */ /* 0x000fe2000c7008ff */
[----:B------:R-:W-:Y:S01]  /*14d0*/  UIADD3 UR12, UR6, 0x2, URZ ;  /* 0x00000002060c7890 */ /* 0x000fe2000fffe03f */
[----:B------:R-:W-:Y:S01]  /*14e0*/  CS2R R72, SRZ ;  /* 0x0000000000487805 */ /* 0x000fe2000001ff00 */
[----:B------:R-:W-:Y:S01]  /*14f0*/  UIADD3 UR14, UR7, 0x2, URZ ;  /* 0x00000002070e7890 */ /* 0x000fe2000fffe03f */
[----:B------:R-:W-:Y:S01]  /*1500*/  CS2R R74, SRZ ;  /* 0x00000000004a7805 */ /* 0x000fe2000001ff00 */
[----:B------:R-:W-:Y:S01]  /*1510*/  UMOV UR13, 0x40000040 ;  /* 0x40000040000d7882 */ /* 0x000fe20000000000 */
[----:B------:R-:W-:Y:S01]  /*1520*/  UMOV UR15, 0x40000040 ;  /* 0x40000040000f7882 */ /* 0x000fe20000000000 */
[----:B------:R-:W-:-:S02]  /*1530*/  CS2R R76, SRZ ;  /* 0x00000000004c7805 */ /* 0x000fc4000001ff00 */
[----:B------:R-:W-:-:S03]  /*1540*/  CS2R R78, SRZ ;  /* 0x00000000004e7805 */ /* 0x000fc6000001ff00 */
[----:B------:R-:W-:Y:S01]  /*1550*/  QGMMA.64x64x32.F32.E4M3.E4M3 R24, gdesc[UR12], R24 ;  /* 0x00e000000c1879f3 */ /* 0x000fe20008700818 */
[----:B------:R-:W-:Y:S02]  /*1560*/  UIADD3 UR12, UR6, 0x4, URZ ;  /* 0x00000004060c7890 */ /* 0x000fe4000fffe03f */
[----:B------:R-:W-:Y:S01]  /*1570*/  UIADD3 UR14, UR7, 0x4, URZ ;  /* 0x00000004070e7890 */ /* 0x000fe2000fffe03f */
[----:B------:R-:W-:Y:S01]  /*1580*/  UMOV UR13, 0x40000040 ;  /* 0x40000040000d7882 */ /* 0x000fe20000000000 */
[----:B------:R-:W-:-:S07]  /*1590*/  UMOV UR15, 0x40000040 ;  /* 0x40000040000f7882 */ /* 0x000fce0000000000 */
[----:B------:R-:W-:Y:S01]  /*15a0*/  QGMMA.64x64x32.F32.E4M3.E4M3 R24, gdesc[UR12], R24 ;  /* 0x00e000000c1879f3 */ /* 0x000fe20008700818 */
[----:B------:R-:W-:Y:S02]  /*15b0*/  UIADD3 UR14, UR7, 0x6, URZ ;  /* 0x00000006070e7890 */ /* 0x000fe4000fffe03f */
[----:B------:R-:W-:Y:S01]  /*15c0*/  UIADD3 UR12, UR6, 0x6, URZ ;  /* 0x00000006060c7890 */ /* 0x000fe2000fffe03f */
[----:B------:R-:W-:Y:S01]  /*15d0*/  ULDC UR7, c[0x0][0x50c] ;  /* 0x0001430000077ab9 */ /* 0x000fe20000000800 */
[----:B------:R-:W-:Y:S01]  /*15e0*/  UMOV UR13, 0x40000040 ;  /* 0x40000040000d7882 */ /* 0x000fe20000000000 */
[----:B------:R-:W-:Y:S01]  /*15f0*/  UISETP.NE.AND UP0, UPT, UR7, 0x4, UPT ;  /* 0x000000040700788c */ /* 0x000fe2000bf05270 */
[----:B------:R-:W-:Y:S01]  /*1600*/  UMOV UR15, 0x40000040 ;  /* 0x40000040000f7882 */ /* 0x000fe20000000000 */
[----:B------:R-:W-:Y:S02]  /*1610*/  UMOV UR6, 0x4 ;  /* 0x0000000400067882 */ /* 0x000fe40000000000 */
[----:B------:R-:W-:-:S06]  /*1620*/  USEL UR7, URZ, 0x1, UP0 ;  /* 0x000000013f077887 */ /* 0x000fcc0008000000 */
[----:B------:R-:W-:Y:S01]  /*1630*/  ISETP.NE.AND P0, PT, RZ, UR7, PT ;  /* 0x00000007ff007c0c */ /* 0x000fe2000bf05270 */
[----:B------:R-:W-:-:S12]  /*1640*/  QGMMA.64x64x32.F32.E4M3.E4M3 R24, gdesc[UR12], R24, gsb0 ;  /* 0x00e000000c1879f3 */ /* 0x000fd80008000818 */
[----:B------:R-:W-:Y:S05]  /*1650*/  @!P0 BRA `(.L_x_18) ;  /* 0x0000000000888947 */ /* 0x000fea0003800000 */
[----:B------:R-:W-:Y:S02]  /*1660*/  WARPGROUP.DEPBAR.LE gsb0, 0x0 ;  /* 0x00008000000079c5 */ /* 0x000fe40000010000 */
[----:B------:R-:W-:-:S01]  /*1670*/  FADD R79, RZ, R24 ;  /* 0x00000018ff4f7221 */ /* 0x000fc20000000000 */
[----:B------:R-:W-:Y:S01]  /*1680*/  FADD R78, RZ, R25 ;  /* 0x00000019ff4e7221 */ /* 0x000fe20000000000 */
        /* <DEDUP_REMOVED lines=30> */
[----:B------:R-:W-:-:S06]  /*1870*/  UMOV UR6, URZ ;  /* 0x0000003f00067c82 */ /* 0x000fcc0008000000 */
.L_x_18:
[----:B------:R-:W-:-:S04]  /*1880*/  UIADD3 UR18, UR5, 0x1, URZ ;  /* 0x0000000105127890 */ /* 0x000fc8000fffe03f */
[----:B------:R-:W-:-:S04]  /*1890*/  UISETP.NE.AND UP0, UPT, UR18, 0x2, UPT ;  /* 0x000000021200788c */ /* 0x000fc8000bf05270 */
[----:B------:R-:W-:Y:S02]  /*18a0*/  USEL UR8, URZ, 0x1, UP0 ;  /* 0x000000013f087887 */ /* 0x000fe40008000000 */
[----:B------:R-:W-:Y:S02]  /*18b0*/  USEL UR18, UR18, URZ, UP0 ;  /* 0x0000003f12127287 */ /* 0x000fe40008000000 */
[----:B------:R-:W-:-:S06]  /*18c0*/  ULOP3.LUT UR8, UR4, UR8, URZ, 0x3c, !UPT ;  /* 0x0000000804087292 */ /* 0x000fcc000f8e3c3f */
[----:B------:R-:W-:Y:S01]  /*18d0*/  IMAD.U32 R9, RZ, RZ, UR8 ;  /* 0x00000008ff097e24 */ /* 0x000fe2000f8e00ff */
[----:B------:R-:W-:-:S06]  /*18e0*/  UMOV UR8, 0x1 ;  /* 0x0000000100087882 */ /* 0x000fcc0000000000 */
.L_x_13:
[----:B------:R-:W-:-:S04]  /*18f0*/  UISETP.LT.AND UP0, UPT, UR9, 0x1, UPT ;  /* 0x000000010900788c */ /* 0x000fc8000bf01270 */
[----:B------:R-:W-:-:S04]  /*1900*/  USEL UR12, UR9, 0x1, UP0 ;  /* 0x00000001090c7887 */ /* 0x000fc80008000000 */
[----:B------:R-:W-:-:S04]  /*1910*/  UIADD3 UR12, UR9, -UR12, URZ ;  /* 0x8000000c090c7290 */ /* 0x000fc8000fffe03f */
[----:B------:R-:W-:-:S06]  /*1920*/  UISETP.GE.AND UP0, UPT, UR12, 0x1, UPT ;  /* 0x000000010c00788c */ /* 0x000fcc000bf06270 */
[----:B------:R-:W-:-:S13]  /*1930*/  PLOP3.LUT P0, PT, PT, PT, UP0, 0x80, 0x0 ;  /* 0x000000000000781c */ /* 0x000fda0003f0f008 */
[----:B------:R-:W-:Y:S05]  /*1940*/  @!P0 BRA `(.L_x_19) ;  /* 0x0000000400b48947 */ /* 0x000fea0003800000 */
[----:B01----:R-:W-:Y:S01]  /*1950*/  IMAD.U32 R6, RZ, RZ, UR12 ;  /* 0x0000000cff067e24 */ /* 0x003fe2000f8e00ff */
[----:B------:R-:W-:Y:S01]  /*1960*/  UMOV UR19, UR5 ;  /* 0x0000000500137c82 */ /* 0x000fe20008000000 */
[----:B------:R-:W-:-:S05]  /*1970*/  ULDC UR20, c[0x0][0x50c] ;  /* 0x0001430000147ab9 */ /* 0x000fca0000000800 */
.L_x_27:
[----:B------:R-:W-:-:S13]  /*1980*/  ISETP.NE.AND P1, PT, R80, 0x3, PT ;  /* 0x000000035000780c */ /* 0x000fda0003f25270 */
[----:B01----:R-:W-:Y:S05]  /*1990*/  @!P1 BRA `(.L_x_20) ;  /* 0x0000000000049947 */ /* 0x003fea0003800000 */
[----:B------:R-:W-:Y:S01]  /*19a0*/  BPT.TRAP 0x1 ;  /* 0x000000040000795c */ /* 0x000fe20000300000 */
.L_x_20:
[----:B------:R-:W0:Y:S01]  /*19b0*/  S2UR UR12, SR_CgaCtaId ;  /* 0x00000000000c79c3 */ /* 0x000e220000008800 */
[----:B------:R-:W-:Y:S01]  /*19c0*/  UMOV UR10, 0x400 ;  /* 0x00000400000a7882 */ /* 0x000fe20000000000 */
[----:B------:R-:W-:Y:S01]  /*19d0*/  SHF.L.U32 R7, R9, 0x1f, RZ ;  /* 0x0000001f09077819 */ /* 0x000fe200000006ff */
[----:B0-----:R-:W-:-:S04]  /*19e0*/  ULEA UR10, UR12, UR10, 0x18 ;  /* 0x0000000a0c0a7291 */ /* 0x001fc8000f8ec03f */
[----:B------:R-:W-:-:S09]  /*19f0*/  ULEA UR12, UR18, UR10, 0x3 ;  /* 0x0000000a120c7291 */ /* 0x000fd2000f8e183f */
[----:B------:R0:W1:Y:S01]  /*1a00*/  SYNCS.PHASECHK.TRANS64.TRYWAIT P0, [UR12], R7 ;  /* 0x00000007ff0075a7 */ /* 0x000062000800014c */
[----:B------:R-:W-:Y:S05]  /*1a10*/  @!P1 BRA `(.L_x_21) ;  /* 0x0000000000049947 */ /* 0x000fea0003800000 */
[----:B------:R-:W-:Y:S01]  /*1a20*/  BPT.TRAP 0x1 ;  /* 0x000000040000795c */ /* 0x000fe20000300000 */
.L_x_21:
[----:B-1----:R-:W-:Y:S05]  /*1a30*/  @P0 BRA `(.L_x_22) ;  /* 0x0000000000080947 */ /* 0x002fea0003800000 */
[----:B------:R-:W1:Y:S02]  /*1a40*/  SYNCS.PHASECHK.TRANS64.TRYWAIT P0, [UR12], R7 ;  /* 0x00000007ff0075a7 */ /* 0x000e64000800014c */
[----:B-1----:R-:W-:Y:S05]  /*1a50*/  @!P0 BRA `(.L_x_23) ;  /* 0x0000004c00b48947 */ /* 0x002fea0003800000 */
.L_x_22:
[----:B------:R-:W-:Y:S01]  /*1a60*/  UIADD3 UR12, UR10, 0x8100, URZ ;  /* 0x000081000a0c7890 */ /* 0x000fe2000fffe03f */
[----:B------:R-:W-:Y:S01]  /*1a70*/  WARPGROUP.ARRIVE ;  /* 0x00000000000079c5 */ /* 0x000fe20000000000 */
[----:B------:R-:W-:Y:S02]  /*1a80*/  UISETP.NE.AND UP0, UPT, UR7, URZ, UPT ;  /* 0x0000003f0700728c */ /* 0x000fe4000bf05270 */
[----:B------:R-:W-:Y:S02]  /*1a90*/  USHF.R.U32.HI UR12, URZ, 0x4, UR12 ;  /* 0x000000043f0c7899 */ /* 0x000fe4000801160c */
[----:B------:R-:W-:Y:S02]  /*1aa0*/  USEL UR8, UR8, URZ, !UP0 ;  /* 0x0000003f08087287 */ /* 0x000fe4000c000000 */
[----:B------:R-:W-:Y:S02]  /*1ab0*/  ULOP3.LUT UR12, UR12, 0x3fff, URZ, 0xc0, !UPT ;  /* 0x00003fff0c0c7892 */ /* 0x000fe4000f8ec03f */
[----:B------:R-:W-:-:S02]  /*1ac0*/  UISETP.NE.U32.AND UP0, UPT, UR8, URZ, UPT ;  /* 0x0000003f0800728c */ /* 0x000fc4000bf05070 */
[----:B------:R-:W-:Y:S02]  /*1ad0*/  ULOP3.LUT UR7, UR11, 0x10000, URZ, 0xfc, !UPT ;  /* 0x000100000b077892 */ /* 0x000fe4000f8efc3f */
[----:B------:R-:W-:Y:S02]  /*1ae0*/  ULOP3.LUT UR8, UR12, 0x10000, URZ, 0xfc, !UPT ;  /* 0x000100000c087892 */ /* 0x000fe4000f8efc3f */
[----:B------:R-:W-:Y:S02]  /*1af0*/  ULEA UR7, UR18, UR7, 0xa ;  /* 0x0000000712077291 */ /* 0x000fe4000f8e503f */
[----:B------:R-:W-:Y:S01]  /*1b00*/  ULEA UR8, UR18, UR8, 0x9 ;  /* 0x0000000812087291 */ /* 0x000fe2000f8e483f */
[----:B------:R-:W-:Y:S01]  /*1b10*/  UMOV UR13, 0x40000040 ;  /* 0x40000040000d7882 */ /* 0x000fe20000000000 */
[----:B------:R-:W-:Y:S01]  /*1b20*/  UMOV UR15, 0x40000040 ;  /* 0x40000040000f7882 */ /* 0x000fe20000000000 */
[----:B------:R-:W-:Y:S02]  /*1b30*/  UIADD3 UR6, UR6, 0x4, URZ ;  /* 0x0000000406067890 */ /* 0x000fe4000fffe03f */
[----:B------:R-:W-:-:S02]  /*1b40*/  UMOV UR12, UR7 ;  /* 0x00000007000c7c82 */ /* 0x000fc40008000000 */
[----:B------:R-:W-:Y:S02]  /*1b50*/  UMOV UR14, UR8 ;  /* 0x00000008000e7c82 */ /* 0x000fe40008000000 */
[----:B------:R-:W-:Y:S01]  /*1b60*/  QGMMA.64x64x32.F32.E4M3.E4M3 R24, gdesc[UR12], R24, UP0 ;  /* 0x00e000000c1879f3 */ /* 0x000fe2000bf00818 */
[----:B------:R-:W-:Y:S02]  /*1b70*/  UIADD3 UR12, UR7, 0x2, URZ ;  /* 0x00000002070c7890 */ /* 0x000fe4000fffe03f */
[----:B------:R-:W-:Y:S01]  /*1b80*/  UIADD3 UR14, UR8, 0x2, URZ ;  /* 0x00000002080e7890 */ /* 0x000fe2000fffe03f */
[----:B------:R-:W-:Y:S01]  /*1b90*/  UMOV UR13, 0x40000040 ;  /* 0x40000040000d7882 */ /* 0x000fe20000000000 */
[----:B------:R-:W-:Y:S01]  /*1ba0*/  UMOV UR15, 0x40000040 ;  /* 0x40000040000f7882 */ /* 0x000fe20000000000 */
[----:B------:R-:W-:-:S06]  /*1bb0*/  UISETP.NE.AND UP0, UPT, UR6, UR20, UPT ;  /* 0x000000140600728c */ /* 0x000fcc000bf05270 */
        /* <DEDUP_REMOVED lines=8> */
[----:B------:R-:W-:Y:S01]  /*1c40*/  UMOV UR13, 0x40000040 ;  /* 0x40000040000d7882 */ /* 0x000fe20000000000 */
[----:B------:R-:W-:Y:S01]  /*1c50*/  UMOV UR15, 0x40000040 ;  /* 0x40000040000f7882 */ /* 0x000fe20000000000 */
[----:B------:R-:W-:-:S06]  /*1c60*/  USEL UR7, URZ, 0x1, UP0 ;  /* 0x000000013f077887 */ /* 0x000fcc0008000000 */
[----:B------:R-:W-:Y:S01]  /*1c70*/  ISETP.NE.AND P0, PT, RZ, UR7, PT ;  /* 0x00000007ff007c0c */ /* 0x000fe2000bf05270 */
[----:B------:R-:W-:Y:S03]  /*1c80*/  QGMMA.64x64x32.F32.E4M3.E4M3 R24, gdesc[UR12], R24, gsb0 ;  /* 0x00e000000c1879f3 */ /* 0x000fe60008000818 */
[----:B------:R-:W-:-:S09]  /*1c90*/  WARPGROUP.DEPBAR.LE gsb0, 0x1 ;  /* 0x00008000000079c5 */ /* 0x000fd20000010100 */
[----:B------:R-:W-:Y:S05]  /*1ca0*/  @!P0 BRA `(.L_x_24) ;  /* 0x0000000000888947 */ /* 0x000fea0003800000 */
[----:B------:R-:W-:Y:S02]  /*1cb0*/  WARPGROUP.DEPBAR.LE gsb0, 0x0 ;  /* 0x00008000000079c5 */ /* 0x000fe40000010000 */
[----:B------:R-:W-:-:S01]  /*1cc0*/  FADD R79, R24, R79 ;  /* 0x0000004f184f7221 */ /* 0x000fc20000000000 */
[----:B------:R-:W-:Y:S01]  /*1cd0*/  FADD R78, R25, R78 ;  /* 0x0000004e194e7221 */ /* 0x000fe20000000000 */
        /* <DEDUP_REMOVED lines=30> */
[----:B------:R-:W-:-:S06]  /*1ec0*/  UMOV UR6, URZ ;  /* 0x0000003f00067c82 */ /* 0x000fcc0008000000 */
.L_x_24:
[----:B------:R-:W-:Y:S05]  /*1ed0*/  @!P1 BRA `(.L_x_25) ;  /* 0x0000000000049947 */ /* 0x000fea0003800000 */
[----:B------:R-:W-:Y:S01]  /*1ee0*/  BPT.TRAP 0x1 ;  /* 0x000000040000795c */ /* 0x000fe20000300000 */
.L_x_25:
[----:B------:R-:W-:Y:S01]  /*1ef0*/  ULEA UR8, UR19, UR10, 0x3 ;  /* 0x0000000a13087291 */ /* 0x000fe2000f8e183f */
[----:B------:R-:W-:-:S03]  /*1f00*/  ISETP.GT.U32.AND P0, PT, R4, 0x1, PT ;  /* 0x000000010400780c */ /* 0x000fc60003f04070 */
[----:B------:R-:W-:-:S04]  /*1f10*/  UIADD3 UR8, UR8, 0x10, URZ ;  /* 0x0000001008087890 */ /* 0x000fc8000fffe03f */
[----:B------:R-:W-:-:S09]  /*1f20*/  UPRMT UR8, URZ, 0x654, UR8 ;  /* 0x000006543f087896 */ /* 0x000fd20008000008 */
[----:B------:R-:W-:Y:S01]  /*1f30*/  SYNCS.ARRIVE.TRANS64.RED.A1T0 RZ, [UR8], RZ ;  /* 0x000000ffffff79a7 */ /* 0x000fe20008100408 */
[----:B------:R-:W-:Y:S05]  /*1f40*/  @P0 BRA `(.L_x_26) ;  /* 0x0000000000040947 */ /* 0x000fea0003800000 */
[----:B------:R-:W-:Y:S01]  /*1f50*/  BPT.TRAP 0x1 ;  /* 0x000000040000795c */ /* 0x000fe20000300000 */
.L_x_26:
[----:B------:R-:W-:Y:S01]  /*1f60*/  UIADD3 UR18, UR18, 0x1, URZ ;  /* 0x0000000112127890 */ /* 0x000fe2000fffe03f */
[C---:B------:R-:W-:Y:S01]  /*1f70*/  ISETP.GT.AND P0, PT, R6.reuse, 0x1, PT ;  /* 0x000000010600780c */ /* 0x040fe20003f04270 */
[----:B------:R-:W-:Y:S01]  /*1f80*/  UIADD3 UR19, UR19, 0x1, URZ ;  /* 0x0000000113137890 */ /* 0x000fe2000fffe03f */
[----:B------:R-:W-:Y:S01]  /*1f90*/  VIADD R6, R6, 0xffffffff ;  /* 0xffffffff06067836 */ /* 0x000fe20000000000 */
[----:B------:R-:W-:Y:S02]  /*1fa0*/  UISETP.NE.AND UP0, UPT, UR18, 0x2, UPT ;  /* 0x000000021200788c */ /* 0x000fe4000bf05270 */
[----:B------:R-:W-:Y:S02]  /*1fb0*/  UISETP.NE.AND UP1, UPT, UR19, 0x2, UPT ;  /* 0x000000021300788c */ /* 0x000fe4000bf25270 */
[----:B------:R-:W-:Y:S02]  /*1fc0*/  USEL UR8, URZ, 0x1, UP0 ;  /* 0x000000013f087887 */ /* 0x000fe40008000000 */
[----:B------:R-:W-:-:S02]  /*1fd0*/  USEL UR18, UR18, URZ, UP0 ;  /* 0x0000003f12127287 */ /* 0x000fc40008000000 */
[----:B------:R-:W-:Y:S02]  /*1fe0*/  USEL UR19, UR19, URZ, UP1 ;  /* 0x0000003f13137287 */ /* 0x000fe40008800000 */
[----:B------:R-:W-:Y:S01]  /*1ff0*/  LOP3.LUT R9, R9, UR8, RZ, 0x3c, !PT ;  /* 0x0000000809097c12 */ /* 0x000fe2000f8e3cff */
[----:B------:R-:W-:Y:S01]  /*2000*/  UMOV UR8, 0x1 ;  /* 0x0000000100087882 */ /* 0x000fe20000000000 */
[----:B------:R-:W-:Y:S08]  /*2010*/  @P0 BRA `(.L_x_27) ;  /* 0xfffffff800580947 */ /* 0x000ff0000383ffff */
.L_x_19:
[----:B------:R-:W-:Y:S01]  /*2020*/  UISETP.NE.AND UP0, UPT, UR6, URZ, UPT ;  /* 0x0000003f0600728c */ /* 0x000fe2000bf05270 */
[----:B01----:R-:W0:Y:S03]  /*2030*/  LDC R6, c[0x0][0x28c] ;  /* 0x0000a300ff067b82 */ /* 0x003e260000000800 */
[----:B------:R-:W-:-:S06]  /*2040*/  USEL UR6, URZ, 0x1, !UP0 ;  /* 0x000000013f067887 */ /* 0x000fcc000c000000 */
[----:B------:R-:W-:Y:S02]  /*2050*/  ISETP.NE.AND P0, PT, RZ, UR6, PT ;  /* 0x00000006ff007c0c */ /* 0x000fe4000bf05270 */
[----:B0-----:R-:W-:-:S11]  /*2060*/  ISETP.GE.AND P1, PT, R6, 0x1, PT ;  /* 0x000000010600780c */ /* 0x001fd60003f26270 */
[----:B------:R-:W-:Y:S05]  /*2070*/  @!P0 BRA `(.L_x_28) ;  /* 0x0000000000848947 */ /* 0x000fea0003800000 */
[----:B------:R-:W-:Y:S02]  /*2080*/  WARPGROUP.DEPBAR.LE gsb0, 0x0 ;  /* 0x00008000000079c5 */ /* 0x000fe40000010000 */
[----:B------:R-:W-:Y:S01]  /*2090*/  FADD R79, R24, R79 ;  /* 0x0000004f184f7221 */ /* 0x000fe20000000000 */
        /* <DEDUP_REMOVED lines=30> */
[----:B------:R-:W-:-:S07]  /*2280*/  FADD R14, R14, R55 ;  /* 0x000000370e0e7221 */ /* 0x000fce0000000000 */
.L_x_28:
[----:B------:R-:W-:Y:S02]  /*2290*/  WARPGROUP.DEPBAR.LE gsb0, 0x0 ;  /* 0x00008000000079c5 */ /* 0x000fe40000010000 */
[----:B------:R-:W-:Y:S05]  /*22a0*/  @!P1 BRA `(.L_x_29) ;  /* 0x0000000000389947 */ /* 0x000fea0003800000 */
[----:B------:R-:W-:-:S13]  /*22b0*/  ISETP.NE.AND P0, PT, R80, 0x3, PT ;  /* 0x000000035000780c */ /* 0x000fda0003f05270 */
[----:B------:R-:W-:Y:S05]  /*22c0*/  @!P0 BRA `(.L_x_30) ;  /* 0x0000000000048947 */ /* 0x000fea0003800000 */
[----:B------:R-:W-:Y:S01]  /*22d0*/  BPT.TRAP 0x1 ;  /* 0x000000040000795c */ /* 0x000fe20000300000 */
.L_x_30:
[----:B------:R-:W-:Y:S01]  /*22e0*/  UISETP.LT.AND UP0, UPT, UR9, 0x1, UPT ;  /* 0x000000010900788c */ /* 0x000fe2000bf01270 */
[----:B------:R-:W-:-:S03]  /*22f0*/  ISETP.GT.U32.AND P0, PT, R4, 0x1, PT ;  /* 0x000000010400780c */ /* 0x000fc60003f04070 */
[----:B------:R-:W-:-:S04]  /*2300*/  USEL UR6, UR9, 0x1, UP0 ;  /* 0x0000000109067887 */ /* 0x000fc80008000000 */
[----:B------:R-:W-:-:S04]  /*2310*/  UIADD3 UR6, UR5, UR9, -UR6 ;  /* 0x0000000905067290 */ /* 0x000fc8000fffe806 */
[----:B------:R-:W-:-:S04]  /*2320*/  USHF.L.U32 UR6, UR6, 0x3, URZ ;  /* 0x0000000306067899 */ /* 0x000fc8000800063f */
[----:B------:R-:W-:-:S04]  /*2330*/  ULOP3.LUT UR6, UR6, 0x8, URZ, 0xc0, !UPT ;  /* 0x0000000806067892 */ /* 0x000fc8000f8ec03f */
[----:B------:R-:W-:-:S04]  /*2340*/  UIADD3 UR6, UR10, 0x10, UR6 ;  /* 0x000000100a067890 */ /* 0x000fc8000fffe006 */
[----:B------:R-:W-:-:S09]  /*2350*/  UPRMT UR6, URZ, 0x654, UR6 ;  /* 0x000006543f067896 */ /* 0x000fd20008000006 */
[----:B------:R-:W-:Y:S01]  /*2360*/  SYNCS.ARRIVE.TRANS64.RED.A1T0 RZ, [UR6], RZ ;  /* 0x000000ffffff79a7 */ /* 0x000fe20008100406 */
[----:B------:R-:W-:Y:S05]  /*2370*/  @P0 BRA `(.L_x_29) ;  /* 0x0000000000040947 */ /* 0x000fea0003800000 */
[----:B------:R-:W-:Y:S01]  /*2380*/  BPT.TRAP 0x1 ;  /* 0x000000040000795c */ /* 0x000fe20000300000 */
.L_x_29:
[----:B------:R-:W0:Y:S01]  /*2390*/  LDC R16, c[0x0][0x288] ;  /* 0x0000a200ff107b82 */ /* 0x000e220000000800 */
[--C-:B------:R-:W-:Y:S01]  /*23a0*/  SHF.R.U32.HI R6, RZ, 0x2, R2.reuse ;  /* 0x00000002ff067819 */ /* 0x100fe20000011602 */
[----:B------:R-:W-:Y:S01]  /*23b0*/  IMAD.SHL.U32 R13, R13, 0x40, RZ ;  /* 0x000000400d0d7824 */ /* 0x000fe200078e00ff */
[----:B------:R-:W-:Y:S01]  /*23c0*/  LOP3.LUT R8, R2, 0x60, RZ, 0xc0, !PT ;  /* 0x0000006002087812 */ /* 0x000fe200078ec0ff */
[----:B------:R-:W-:Y:S01]  /*23d0*/  ULDC UR6, c[0x0][0x284] ;  /* 0x0000a10000067ab9 */ /* 0x000fe20000000800 */
[----:B------:R-:W-:Y:S01]  /*23e0*/  SHF.R.U32.HI R9, RZ, 0x7, R2 ;  /* 0x00000007ff097819 */ /* 0x000fe20000011602 */
[----:B------:R-:W-:Y:S01]  /*23f0*/  IMAD.WIDE R28, R12, 0x80, RZ ;  /* 0x000000800c1c7825 */ /* 0x000fe200078e02ff */
[----:B------:R-:W-:Y:S02]  /*2400*/  LOP3.LUT R7, R6, 0x7, RZ, 0xc0, !PT ;  /* 0x0000000706077812 */ /* 0x000fe400078ec0ff */
[----:B------:R-:W-:Y:S02]  /*2410*/  SHF.R.U32.HI R8, RZ, 0x1, R8 ;  /* 0x00000001ff087819 */ /* 0x000fe40000011608 */
[----:B------:R-:W-:-:S02]  /*2420*/  LOP3.LUT R6, R9, 0x1, RZ, 0xc0, !PT ;  /* 0x0000000109067812 */ /* 0x000fc400078ec0ff */
[----:B------:R-:W-:Y:S02]  /*2430*/  IADD3 R17, RZ, -R8, -R7 ;  /* 0x80000008ff117210 */ /* 0x000fe40007ffe807 */
[----:B------:R-:W-:Y:S01]  /*2440*/  LOP3.LUT R9, R2, 0x3, RZ, 0xc0, !PT ;  /* 0x0000000302097812 */ /* 0x000fe200078ec0ff */
[C---:B------:R-:W-:Y:S02]  /*2450*/  IMAD.SHL.U32 R24, R6.reuse, 0x40, RZ ;  /* 0x0000004006187824 */ /* 0x040fe400078e00ff */
[----:B------:R-:W-:Y:S02]  /*2460*/  IMAD R17, R6, -0x40, R17 ;  /* 0xffffffc006117824 */ /* 0x000fe400078e0211 */
[----:B------:R-:W-:Y:S01]  /*2470*/  IMAD.SHL.U32 R6, R12, 0x80, RZ ;  /* 0x000000800c067824 */ /* 0x000fe200078e00ff */
[----:B------:R-:W-:Y:S01]  /*2480*/  LOP3.LUT R7, R24, 0x40, R7, 0xe2, !PT ;  /* 0x0000004018077812 */ /* 0x000fe200078ee207 */
[----:B------:R-:W-:Y:S01]  /*2490*/  IMAD.SHL.U32 R12, R2, 0x2, RZ ;  /* 0x00000002020c7824 */ /* 0x000fe200078e00ff */
[----:B0-----:R-:W-:Y:S01]  /*24a0*/  ISETP.GE.AND P0, PT, R13, R16, PT ;  /* 0x000000100d00720c */ /* 0x001fe20003f06270 */
[----:B------:R-:W-:Y:S01]  /*24b0*/  IMAD R26, R9, -0x2, R16 ;  /* 0xfffffffe091a7824 */ /* 0x000fe200078e0210 */
[C---:B------:R-:W-:Y:S01]  /*24c0*/  IADD3 R25, -R6.reuse, UR6, R17 ;  /* 0x0000000606197c10 */ /* 0x040fe2000fffe111 */
[----:B------:R-:W-:Y:S01]  /*24d0*/  IMAD.MOV.U32 R24, RZ, RZ, -0x1 ;  /* 0xffffffffff187424 */ /* 0x000fe200078e00ff */
[----:B------:R-:W-:Y:S01]  /*24e0*/  ISETP.GE.OR P0, PT, R6, UR6, P0 ;  /* 0x0000000606007c0c */ /* 0x000fe20008706670 */
[----:B------:R-:W-:Y:S01]  /*24f0*/  IMAD.IADD R26, R26, 0x1, -R13 ;  /* 0x000000011a1a7824 */ /* 0x000fe200078e0a0d */
[----:B------:R-:W-:-:S02]  /*2500*/  LOP3.LUT R33, R28, R7, R8, 0xfe, !PT ;  /* 0x000000071c217212 */ /* 0x000fc400078efe08 */
[----:B------:R-:W-:-:S09]  /*2510*/  LOP3.LUT R12, R13, 0x6, R12, 0xf8, !PT ;  /* 0x000000060d0c7812 */ /* 0x000fd200078ef80c */
[----:B------:R-:W-:Y:S05]  /*2520*/  @P0 BRA `(.L_x_31) ;  /* 0x0000002400b00947 */ /* 0x000fea0003800000 */
[----:B------:R-:W0:Y:S01]  /*2530*/  LDC.64 R30, c[0x0][0x5c8] ;  /* 0x00017200ff1e7b82 */ /* 0x000e220000000a00 */
[----:B------:R-:W-:Y:S01]  /*2540*/  SHF.R.S32.HI R16, RZ, 0x1f, R69 ;  /* 0x0000001fff107819 */ /* 0x000fe20000011445 */
[----:B------:R-:W-:Y:S01]  /*2550*/  ULDC.64 UR6, c[0x0][0x5d0] ;  /* 0x0001740000067ab9 */ /* 0x000fe20000000a00 */
[----:B------:R-:W-:Y:S01]  /*2560*/  SHF.R.S32.HI R13, RZ, 0x1f, R12 ;  /* 0x0000001fff0d7819 */ /* 0x000fe2000001140c */
[----:B------:R-:W-:Y:S02]  /*2570*/  BSSY B0, `(.L_x_31) ;  /* 0x0000267000007945 */ /* 0x000fe40003800000 */
[----:B------:R-:W-:-:S04]  /*2580*/  IMAD R6, R16, UR6, RZ ;  /* 0x0000000610067c24 */ /* 0x000fc8000f8e02ff */
[C---:B------:R-:W-:Y:S02]  /*2590*/  IMAD R9, R69.reuse, UR7, R6 ;  /* 0x0000000745097c24 */ /* 0x040fe4000f8e0206 */
[----:B------:R-:W-:Y:S01]  /*25a0*/  IMAD.WIDE.U32 R6, R69, UR6, R12 ;  /* 0x0000000645067c25 */ /* 0x000fe2000f8e000c */
[----:B------:R-:W-:-:S03]  /*25b0*/  ULDC.64 UR6, c[0x0][0x5c0] ;  /* 0x0001700000067ab9 */ /* 0x000fc60000000a00 */
[----:B------:R-:W-:Y:S02]  /*25c0*/  IMAD.IADD R7, R7, 0x1, R9 ;  /* 0x0000000107077824 */ /* 0x000fe400078e0209 */
[----:B0-----:R-:W-:-:S04]  /*25d0*/  IMAD R8, R29, R30, RZ ;  /* 0x0000001e1d087224 */ /* 0x001fc800078e02ff */
[C---:B------:R-:W-:Y:S02]  /*25e0*/  IMAD R17, R33.reuse, R31, R8 ;  /* 0x0000001f21117224 */ /* 0x040fe400078e0208 */
[----:B------:R-:W-:-:S04]  /*25f0*/  IMAD.WIDE.U32 R8, R33, R30, R6 ;  /* 0x0000001e21087225 */ /* 0x000fc800078e0006 */
[----:B------:R-:W-:Y:S01]  /*2600*/  IMAD.IADD R9, R9, 0x1, R17 ;  /* 0x0000000109097824 */ /* 0x000fe200078e0211 */
[----:B------:R-:W-:Y:S02]  /*2610*/  LEA R6, P0, R30, R8, 0x3 ;  /* 0x000000081e067211 */ /* 0x000fe400078018ff */
[----:B------:R-:W-:Y:S02]  /*2620*/  IADD3 R8, P1, R8, UR6, RZ ;  /* 0x0000000608087c10 */ /* 0x000fe4000ff3e0ff */
[----:B------:R-:W-:Y:S02]  /*2630*/  LEA.HI.X R7, R30, R9, R31, 0x3, P0 ;  /* 0x000000091e077211 */ /* 0x000fe400000f1c1f */
[----:B----45:R-:W-:Y:S02]  /*2640*/  FSETP.NEU.AND P0, PT, R10, RZ, PT ;  /* 0x000000ff0a00720b */ /* 0x030fe40003f0d000 */
[----:B------:R-:W-:Y:S02]  /*2650*/  IADD3 R6, P2, R6, UR6, RZ ;  /* 0x0000000606067c10 */ /* 0x000fe4000ff5e0ff */
[----:B------:R-:W-:-:S02]  /*2660*/  IADD3.X R9, R9, UR7, RZ, P1, !PT ;  /* 0x0000000709097c10 */ /* 0x000fc40008ffe4ff */
[----:B------:R-:W-:-:S07]  /*2670*/  IADD3.X R7, R7, UR7, RZ, P2, !PT ;  /* 0x0000000707077c10 */ /* 0x000fce00097fe4ff */
[----:B------:R-:W-:Y:S05]  /*2680*/  @!P0 BRA `(.L_x_32) ;  /* 0x0000001c00148947 */ /* 0x000fea0003800000 */
[----:B------:R-:W-:Y:S01]  /*2690*/  ULDC.64 UR6, c[0x0][0x5b8] ;  /* 0x00016e0000067ab9 */ /* 0x000fe20000000a00 */
[----:B------:R-:W-:Y:S01]  /*26a0*/  ISETP.GE.AND P0, PT, R26, 0x1, PT ;  /* 0x000000011a00780c */ /* 0x000fe20003f06270 */
[----:B------:R-:W-:Y:S01]  /*26b0*/  IMAD R30, R16, UR6, RZ ;  /* 0x00000006101e7c24 */ /* 0x000fe2000f8e02ff */
[----:B------:R-:W-:Y:S01]  /*26c0*/  ULDC.64 UR10, c[0x0][0x5a8] ;  /* 0x00016a00000a7ab9 */ /* 0x000fe20000000a00 */
[----:B------:R-:W-:Y:S01]  /*26d0*/  IMAD.WIDE.U32 R16, R69, UR6, R12 ;  /* 0x0000000645107c25 */ /* 0x000fe2000f8e000c */
[----:B------:R-:W-:Y:S01]  /*26e0*/  ISETP.LT.OR P3, PT, R25, 0x1, !P0 ;  /* 0x000000011900780c */ /* 0x000fe20004761670 */
[----:B------:R-:W-:Y:S02]  /*26f0*/  BSSY B1, `(.L_x_33) ;  /* 0x000000c000017945 */ /* 0x000fe40003800000 */
[----:B------:R-:W-:Y:S01]  /*2700*/  IMAD R69, R69, UR7, R30 ;  /* 0x0000000745457c24 */ /* 0x000fe2000f8e021e */
[----:B------:R-:W-:Y:S02]  /*2710*/  ULDC.64 UR6, c[0x0][0x5b0] ;  /* 0x00016c0000067ab9 */ /* 0x000fe40000000a00 */
[----:B------:R-:W-:-:S02]  /*2720*/  IMAD R27, R29, UR6, RZ ;  /* 0x000000061d1b7c24 */ /* 0x000fc4000f8e02ff */
[----:B------:R-:W-:Y:S02]  /*2730*/  IMAD.IADD R17, R17, 0x1, R69 ;  /* 0x0000000111117824 */ /* 0x000fe400078e0245 */
[C---:B------:R-:W-:Y:S02]  /*2740*/  IMAD R27, R33.reuse, UR7, R27 ;  /* 0x00000007211b7c24 */ /* 0x040fe4000f8e021b */
[----:B------:R-:W-:-:S03]  /*2750*/  IMAD.WIDE.U32 R12, R33, UR6, R16 ;  /* 0x00000006210c7c25 */ /* 0x000fc6000f8e0010 */
[----:B------:R-:W-:-:S04]  /*2760*/  IADD3 R12, P1, R12, UR10, RZ ;  /* 0x0000000a0c0c7c10 */ /* 0x000fc8000ff3e0ff */
[--C-:B------:R-:W-:Y:S02]  /*2770*/  IADD3.X R13, R13, UR11, R27.reuse, P1, !PT ;  /* 0x0000000b0d0d7c10 */ /* 0x100fe40008ffe41b */
[----:B------:R-:W-:Y:S01]  /*2780*/  PRMT R27, RZ, 0x7610, R27 ;  /* 0x00007610ff1b7816 */ /* 0x000fe2000000001b */
[----:B------:R-:W-:Y:S06]  /*2790*/  @P3 BRA `(.L_x_34) ;  /* 0x0000000000043947 */ /* 0x000fec0003800000 */
[----:B------:R0:W5:Y:S02]  /*27a0*/  LDG.E.U8 R27, desc[UR16][R12.64] ;  /* 0x000000100c1b7981 */ /* 0x000164000c1e1100 */
.L_x_34:
[----:B------:R-:W-:Y:S05]  /*27b0*/  BSYNC B1 ;  /* 0x0000000000017941 */ /* 0x000fea0003800000 */
.L_x_33:
[----:B-----5:R-:W-:Y:S01]  /*27c0*/  LOP3.LUT R27, R27, 0xff, RZ, 0xc0, !PT ;  /* 0x000000ff1b1b7812 */ /* 0x020fe200078ec0ff */
[----:B------:R-:W-:Y:S01]  /*27d0*/  BSSY B1, `(.L_x_35) ;  /* 0x000000c000017945 */ /* 0x000fe20003800000 */
[----:B------:R-:W-:Y:S02]  /*27e0*/  ISETP.GE.AND P1, PT, R26, 0x2, PT ;  /* 0x000000021a00780c */ /* 0x000fe40003f26270 */
[----:B------:R-:W-:Y:S02]  /*27f0*/  F2FP.F16.E4M3.UNPACK_B R27, R27 ;  /* 0x0000001bff1b723e */ /* 0x000fe400020006ff */
[----:B------:R-:W-:-:S03]  /*2800*/  ISETP.LT.OR P2, PT, R25, 0x1, !P1 ;  /* 0x000000011900780c */ /* 0x000fc60004f41670 */
[----:B------:R-:W-:-:S05]  /*2810*/  HADD2.F32 R27, -RZ, R27.H0_H0 ;  /* 0x2000001bff1b7230 */ /* 0x000fca0000004100 */
[----:B------:R-:W-:Y:S01]  /*2820*/  FMUL R30, R27, R10 ;  /* 0x0000000a1b1e7220 */ /* 0x000fe20000400000 */
[----:B------:R-:W-:-:S03]  /*2830*/  PRMT R27, RZ, 0x7610, R27 ;  /* 0x00007610ff1b7816 */ /* 0x000fc6000000001b */
[----:B--2---:R-:W-:-:S05]  /*2840*/  FFMA R30, R79, R3, R30 ;  /* 0x000000034f1e7223 */ /* 0x004fca000000001e */
[----:B------:R-:W-:-:S05]  /*2850*/  F2FP.SATFINITE.E4M3.F32.PACK_AB_MERGE_C R31, RZ, R30, RZ ;  /* 0x0000001eff1f723e */ /* 0x000fca00048070ff */
[----:B------:R1:W-:Y:S01]  /*2860*/  @!P3 STG.E.U8 desc[UR16][R8.64], R31 ;  /* 0x0000001f0800b986 */ /* 0x0003e2000c101110 */
[----:B------:R-:W-:Y:S05]  /*2870*/  @P2 BRA `(.L_x_36) ;  /* 0x0000000000042947 */ /* 0x000fea0003800000 */
[----:B------:R2:W5:Y:S02]  /*2880*/  LDG.E.U8 R27, desc[UR16][R12.64+0x1] ;  /* 0x000001100c1b7981 */ /* 0x000564000c1e1100 */
.L_x_36:
[----:B------:R-:W-:Y:S05]  /*2890*/  BSYNC B1 ;  /* 0x0000000000017941 */ /* 0x000fea0003800000 */
.L_x_35:
[----:B-----5:R-:W-:Y:S01]  /*28a0*/  LOP3.LUT R27, R27, 0xff, RZ, 0xc0, !PT ;  /* 0x000000ff1b1b7812 */ /* 0x020fe200078ec0ff */
[----:B------:R-:W-:Y:S01]  /*28b0*/  BSSY B1, `(.L_x_37) ;  /* 0x0000012000017945 */ /* 0x000fe20003800000 */
[----:B-1----:R-:W-:Y:S02]  /*28c0*/  IADD3 R31, P3, R33, 0x8, RZ ;  /* 0x00000008211f7810 */ /* 0x002fe40007f7e0ff */
[----:B------:R-:W-:Y:S02]  /*28d0*/  F2FP.F16.E4M3.UNPACK_B R27, R27 ;  /* 0x0000001bff1b723e */ /* 0x000fe400020006ff */
[----:B------:R-:W-:Y:S01]  /*28e0*/  ISETP.LT.OR P0, PT, R25, 0x9, !P0 ;  /* 0x000000091900780c */ /* 0x000fe20004701670 */
[----:B------:R-:W-:Y:S02]  /*28f0*/  IMAD.X R28, RZ, RZ, R29, P3 ;  /* 0x000000ffff1c7224 */ /* 0x000fe400018e061d */
[----:B------:R-:W-:Y:S02]  /*2900*/  HADD2.F32 R27, -RZ, R27.H0_H0 ;  /* 0x2000001bff1b7230 */ /* 0x000fe40000004100 */
[----:B------:R-:W-:-:S02]  /*2910*/  IMAD R28, R28, UR6, RZ ;  /* 0x000000061c1c7c24 */ /* 0x000fc4000f8e02ff */
[----:B------:R-:W-:-:S04]  /*2920*/  IMAD.WIDE.U32 R16, R31, UR6, R16 ;  /* 0x000000061f107c25 */ /* 0x000fc8000f8e0010 */
[----:B------:R-:W-:Y:S01]  /*2930*/  FMUL R27, R27, R10 ;  /* 0x0000000a1b1b7220 */ /* 0x000fe20000400000 */
[----:B------:R-:W-:-:S03]  /*2940*/  IMAD R31, R31, UR7, R28 ;  /* 0x000000071f1f7c24 */ /* 0x000fc6000f8e021c */
[----:B------:R-:W-:Y:S01]  /*2950*/  FFMA R27, R78, R3, R27 ;  /* 0x000000034e1b7223 */ /* 0x000fe2000000001b */
[----:B------:R-:W-:-:S04]  /*2960*/  IADD3 R16, P3, R16, UR10, RZ ;  /* 0x0000000a10107c10 */ /* 0x000fc8000ff7e0ff */
[----:B------:R-:W-:Y:S02]  /*2970*/  F2FP.SATFINITE.E4M3.F32.PACK_AB_MERGE_C R29, RZ, R27, RZ ;  /* 0x0000001bff1d723e */ /* 0x000fe400048070ff */
[----:B------:R-:W-:Y:S02]  /*2980*/  IADD3.X R17, R17, UR11, R31, P3, !PT ;  /* 0x0000000b11117c10 */ /* 0x000fe40009ffe41f */
[----:B------:R-:W-:Y:S01]  /*2990*/  PRMT R27, RZ, 0x7610, R27 ;  /* 0x00007610ff1b7816 */ /* 0x000fe2000000001b */
[----:B------:R1:W-:Y:S01]  /*29a0*/  @!P2 STG.E.U8 desc[UR16][R8.64+0x1], R29 ;  /* 0x0000011d0800a986 */ /* 0x0003e2000c101110 */
[----:B------:R-:W-:Y:S05]  /*29b0*/  @P0 BRA `(.L_x_38) ;  /* 0x0000000000040947 */ /* 0x000fea0003800000 */
[----:B------:R3:W5:Y:S02]  /*29c0*/  LDG.E.U8 R27, desc[UR16][R16.64] ;  /* 0x00000010101b7981 */ /* 0x000764000c1e1100 */
.L_x_38:
[----:B------:R-:W-:Y:S05]  /*29d0*/  BSYNC B1 ;  /* 0x0000000000017941 */ /* 0x000fea0003800000 */
.L_x_37:
[----:B-----5:R-:W-:Y:S01]  /*29e0*/  LOP3.LUT R27, R27, 0xff, RZ, 0xc0, !PT ;  /* 0x000000ff1b1b7812 */ /* 0x020fe200078ec0ff */
[----:B------:R-:W-:Y:S01]  /*29f0*/  BSSY B1, `(.L_x_39) ;  /* 0x000000b000017945 */ /* 0x000fe20003800000 */
[----:B------:R-:W-:Y:S02]  /*2a00*/  ISETP.LT.OR P1, PT, R25, 0x9, !P1 ;  /* 0x000000091900780c */ /* 0x000fe40004f21670 */
[----:B------:R-:W-:-:S05]  /*2a10*/  F2FP.F16.E4M3.UNPACK_B R27, R27 ;  /* 0x0000001bff1b723e */ /* 0x000fca00020006ff */
[----:B------:R-:W-:-:S05]  /*2a20*/  HADD2.F32 R27, -RZ, R27.H0_H0 ;  /* 0x2000001bff1b7230 */ /* 0x000fca0000004100 */
[----:B------:R-:W-:Y:S01]  /*2a30*/  FMUL R28, R27, R10 ;  /* 0x0000000a1b1c7220 */ /* 0x000fe20000400000 */
[----:B------:R-:W-:-:S03]  /*2a40*/  PRMT R27, RZ, 0x7610, R27 ;  /* 0x00007610ff1b7816 */ /* 0x000fc6000000001b */
[----:B------:R-:W-:-:S05]  /*2a50*/  FFMA R28, R77, R3, R28 ;  /* 0x000000034d1c7223 */ /* 0x000fca000000001c */
[----:B-1----:R-:W-:-:S05]  /*2a60*/  F2FP.SATFINITE.E4M3.F32.PACK_AB_MERGE_C R29, RZ, R28, RZ ;  /* 0x0000001cff1d723e */ /* 0x002fca00048070ff */
[----:B------:R1:W-:Y:S01]  /*2a70*/  @!P0 STG.E.U8 desc[UR16][R6.64], R29 ;  /* 0x0000001d06008986 */ /* 0x0003e2000c101110 */
[----:B------:R-:W-:Y:S05]  /*2a80*/  @P1 BRA `(.L_x_40) ;  /* 0x0000000000041947 */ /* 0x000fea0003800000 */
[----:B------:R4:W5:Y:S02]  /*2a90*/  LDG.E.U8 R27, desc[UR16][R16.64+0x1] ;  /* 0x00000110101b7981 */ /* 0x000964000c1e1100 */
.L_x_40:
[----:B------:R-:W-:Y:S05]  /*2aa0*/  BSYNC B1 ;  /* 0x0000000000017941 */ /* 0x000fea0003800000 */
.L_x_39:
[----:B-----5:R-:W-:Y:S01]  /*2ab0*/  LOP3.LUT R27, R27, 0xff, RZ, 0xc0, !PT ;  /* 0x000000ff1b1b7812 */ /* 0x020fe200078ec0ff */
[----:B------:R-:W-:Y:S01]  /*2ac0*/  BSSY B1, `(.L_x_41) ;  /* 0x000000c000017945 */ /* 0x000fe20003800000 */
[----:B------:R-:W-:Y:S02]  /*2ad0*/  ISETP.GE.AND P0, PT, R26, 0x9, PT ;  /* 0x000000091a00780c */ /* 0x000fe40003f06270 */
[----:B------:R-:W-:Y:S02]  /*2ae0*/  F2FP.F16.E4M3.UNPACK_B R27, R27 ;  /* 0x0000001bff1b723e */ /* 0x000fe400020006ff */
[----:B------:R-:W-:-:S03]  /*2af0*/  ISETP.LT.OR P2, PT, R25, 0x1, !P0 ;  /* 0x000000011900780c */ /* 0x000fc60004741670 */
[----:B------:R-:W-:-:S05]  /*2b00*/  HADD2.F32 R27, -RZ, R27.H0_H0 ;  /* 0x2000001bff1b7230 */ /* 0x000fca0000004100 */
[----:B------:R-:W-:-:S04]  /*2b10*/  FMUL R27, R27, R10 ;  /* 0x0000000a1b1b7220 */ /* 0x000fc80000400000 */
[----:B------:R-:W-:-:S05]  /*2b20*/  FFMA R27, R76, R3, R27 ;  /* 0x000000034c1b7223 */ /* 0x000fca000000001b */
[----:B-1----:R-:W-:Y:S02]  /*2b30*/  F2FP.SATFINITE.E4M3.F32.PACK_AB_MERGE_C R29, RZ, R27, RZ ;  /* 0x0000001bff1d723e */ /* 0x002fe400048070ff */
[----:B------:R-:W-:-:S03]  /*2b40*/  PRMT R27, RZ, 0x7610, R27 ;  /* 0x00007610ff1b7816 */ /* 0x000fc6000000001b */
[----:B------:R1:W-:Y:S01]  /*2b50*/  @!P1 STG.E.U8 desc[UR16][R6.64+0x1], R29 ;  /* 0x0000011d06009986 */ /* 0x0003e2000c101110 */
[----:B------:R-:W-:Y:S05]  /*2b60*/  @P2 BRA `(.L_x_42) ;  /* 0x0000000000042947 */ /* 0x000fea0003800000 */
[----:B------:R0:W5:Y:S02]  /*2b70*/  LDG.E.U8 R27, desc[UR16][R12.64+0x8] ;  /* 0x000008100c1b7981 */ /* 0x000164000c1e1100 */
.L_x_42:
[----:B------:R-:W-:Y:S05]  /*2b80*/  BSYNC B1 ;  /* 0x0000000000017941 */ /* 0x000fea0003800000 */
.L_x_41:
        /* <DEDUP_REMOVED lines=13> */
.L_x_44:
[----:B------:R-:W-:Y:S05]  /*2c60*/  BSYNC B1 ;  /* 0x0000000000017941 */ /* 0x000fea0003800000 */
.L_x_43:
[----:B-----5:R-:W-:Y:S01]  /*2c70*/  LOP3.LUT R27, R27, 0xff, RZ, 0xc0, !PT ;  /* 0x000000ff1b1b7812 */ /* 0x020fe200078ec0ff */
[----:B------:R-:W-:Y:S01]  /*2c80*/  BSSY B1, `(.L_x_45) ;  /* 0x000000b000017945 */ /* 0x000fe20003800000 */
[----:B------:R-:W-:Y:S02]  /*2c90*/  ISETP.LT.OR P0, PT, R25, 0x9, !P0 ;  /* 0x000000091900780c */ /* 0x000fe40004701670 */
[----:B------:R-:W-:-:S05]  /*2ca0*/  F2FP.F16.E4M3.UNPACK_B R27, R27 ;  /* 0x0000001bff1b723e */ /* 0x000fca00020006ff */
        /* <DEDUP_REMOVED lines=8> */
.L_x_46:
[----:B------:R-:W-:Y:S05]  /*2d30*/  BSYNC B1 ;  /* 0x0000000000017941 */ /* 0x000fea0003800000 */
.L_x_45:
        /* <DEDUP_REMOVED lines=12> */
.L_x_48:
[----:B------:R-:W-:Y:S05]  /*2e00*/  BSYNC B1 ;  /* 0x0000000000017941 */ /* 0x000fea0003800000 */
.L_x_47:
        /* <DEDUP_REMOVED lines=13> */
.L_x_50:
[----:B------:R-:W-:Y:S05]  /*2ee0*/  BSYNC B1 ;  /* 0x0000000000017941 */ /* 0x000fea0003800000 */
.L_x_49:
        /* <DEDUP_REMOVED lines=13> */
.L_x_52:
[----:B------:R-:W-:Y:S05]  /*2fc0*/  BSYNC B1 ;  /* 0x0000000000017941 */ /* 0x000fea0003800000 */
.L_x_51:
        /* <DEDUP_REMOVED lines=12> */
.L_x_54:
[----:B------:R-:W-:Y:S05]  /*3090*/  BSYNC B1 ;  /* 0x0000000000017941 */ /* 0x000fea0003800000 */
.L_x_53:
        /* <DEDUP_REMOVED lines=12> */
.L_x_56:
[----:B------:R-:W-:Y:S05]  /*3160*/  BSYNC B1 ;  /* 0x0000000000017941 */ /* 0x000fea0003800000 */
.L_x_55:
        /* <DEDUP_REMOVED lines=13> */
.L_x_58:
[----:B------:R-:W-:Y:S05]  /*3240*/  BSYNC B1 ;  /* 0x0000000000017941 */ /* 0x000fea0003800000 */
.L_x_57:
        /* <DEDUP_REMOVED lines=13> */
.L_x_60:
[----:B------:R-:W-:Y:S05]  /*3320*/  BSYNC B1 ;  /* 0x0000000000017941 */ /* 0x000fea0003800000 */
.L_x_59:
        /* <DEDUP_REMOVED lines=12> */
.L_x_62:
[----:B------:R-:W-:Y:S05]  /*33f0*/  BSYNC B1 ;  /* 0x0000000000017941 */ /* 0x000fea0003800000 */
.L_x_61:
        /* <DEDUP_REMOVED lines=12> */
.L_x_64:
[----:B------:R-:W-:Y:S05]  /*34c0*/  BSYNC B1 ;  /* 0x0000000000017941 */ /* 0x000fea0003800000 */
.L_x_63:
        /* <DEDUP_REMOVED lines=13> */
.L_x_66:
[----:B------:R-:W-:Y:S05]  /*35a0*/  BSYNC B1 ;  /* 0x0000000000017941 */ /* 0x000fea0003800000 */
.L_x_65:
        /* <DEDUP_REMOVED lines=13> */
.L_x_68:
[----:B------:R-:W-:Y:S05]  /*3680*/  BSYNC B1 ;  /* 0x0000000000017941 */ /* 0x000fea0003800000 */
.L_x_67:
        /* <DEDUP_REMOVED lines=12> */
.L_x_70:
[----:B------:R-:W-:Y:S05]  /*3750*/  BSYNC B1 ;  /* 0x0000000000017941 */ /* 0x000fea0003800000 */
.L_x_69:
        /* <DEDUP_REMOVED lines=12> */
.L_x_72:
[----:B------:R-:W-:Y:S05]  /*3820*/  BSYNC B1 ;  /* 0x0000000000017941 */ /* 0x000fea0003800000 */
.L_x_71:
        /* <DEDUP_REMOVED lines=13> */
.L_x_74:
[----:B------:R-:W-:Y:S05]  /*3900*/  BSYNC B1 ;  /* 0x0000000000017941 */ /* 0x000fea0003800000 */
.L_x_73:
        /* <DEDUP_REMOVED lines=13> */
.L_x_76:
[----:B------:R-:W-:Y:S05]  /*39e0*/  BSYNC B1 ;  /* 0x0000000000017941 */ /* 0x000fea0003800000 */
.L_x_75:
        /* <DEDUP_REMOVED lines=12> */
.L_x_78:
[----:B------:R-:W-:Y:S05]  /*3ab0*/  BSYNC B1 ;  /* 0x0000000000017941 */ /* 0x000fea0003800000 */
.L_x_77:
[----:B-----5:R-:W-:Y:S01]  /*3ac0*/  LOP3.LUT R27, R27, 0xff, RZ, 0xc0, !PT ;  /* 0x000000ff1b1b7812 */ /* 0x020fe200078ec0ff */
[----:B------:R-:W-:Y:S01]  /*3ad0*/  BSSY B1, `(.L_x_79) ;  /* 0x000000b000017945 */ /* 0x000fe20003800000 */
[----:B------:R-:W-:Y:S02]  /*3ae0*/  ISETP.LT.OR P1, PT, R25, 0x9, !P1 ;  /* 0x000000091900780c */ /* 0x000fe40004f21670 */
[----:B------:R-:W-:-:S05]  /*3af0*/  F2FP.F16.E4M3.UNPACK_B R27, R27 ;  /* 0x0000001bff1b723e */ /* 0x000fca00020006ff */
[----:B------:R-:W-:-:S05]  /*3b00*/  HADD2.F32 R27, -RZ, R27.H0_H0 ;  /* 0x2000001bff1b7230 */ /* 0x000fca0000004100 */
[----:B------:R-:W-:-:S04]  /*3b10*/  FMUL R28, R27, R10 ;  /* 0x0000000a1b1c7220 */ /* 0x000fc80000400000 */
[----:B------:R-:W-:Y:S01]  /*3b20*/  FFMA R28, R23, R3, R28 ;  /* 0x00000003171c7223 */ /* 0x000fe2000000001c */
[----:B------:R-:W-:-:S04]  /*3b30*/  PRMT R23, RZ, 0x7610, R23 ;  /* 0x00007610ff177816 */ /* 0x000fc80000000017 */
[----:B------:R-:W-:-:S05]  /*3b40*/  F2FP.SATFINITE.E4M3.F32.PACK_AB_MERGE_C R27, RZ, R28, RZ ;  /* 0x0000001cff1b723e */ /* 0x000fca00048070ff */
[----:B------:R0:W-:Y:S01]  /*3b50*/  @!P0 STG.E.U8 desc[UR16][R6.64+0x28], R27 ;  /* 0x0000281b06008986 */ /* 0x0001e2000c101110 */
[----:B------:R-:W-:Y:S05]  /*3b60*/  @P1 BRA `(.L_x_80) ;  /* 0x0000000000041947 */ /* 0x000fea0003800000 */
[----:B------:R0:W5:Y:S02]  /*3b70*/  LDG.E.U8 R23, desc[UR16][R16.64+0x29] ;  /* 0x0000291010177981 */ /* 0x000164000c1e1100 */
.L_x_80:
[----:B------:R-:W-:Y:S05]  /*3b80*/  BSYNC B1 ;  /* 0x0000000000017941 */ /* 0x000fea0003800000 */
.L_x_79:
        /* <DEDUP_REMOVED lines=8> */
[----:B0-----:R-:W-:Y:S02]  /*3c10*/  F2FP.SATFINITE.E4M3.F32.PACK_AB_MERGE_C R27, RZ, R23, RZ ;  /* 0x00000017ff1b723e */ /* 0x001fe400048070ff */
[----:B------:R-:W-:-:S03]  /*3c20*/  PRMT R23, RZ, 0x7610, R23 ;  /* 0x00007610ff177816 */ /* 0x000fc60000000017 */
[----:B------:R0:W-:Y:S01]  /*3c30*/  @!P1 STG.E.U8 desc[UR16][R6.64+0x29], R27 ;  /* 0x0000291b06009986 */ /* 0x0001e2000c101110 */
[----:B------:R-:W-:Y:S05]  /*3c40*/  @P2 BRA `(.L_x_82) ;  /* 0x0000000000042947 */ /* 0x000fea0003800000 */
[----:B------:R0:W5:Y:S02]  /*3c50*/  LDG.E.U8 R23, desc[UR16][R12.64+0x30] ;  /* 0x000030100c177981 */ /* 0x000164000c1e1100 */
.L_x_82:
[----:B------:R-:W-:Y:S05]  /*3c60*/  BSYNC B1 ;  /* 0x0000000000017941 */ /* 0x000fea0003800000 */
.L_x_81:
[----:B-----5:R-:W-:Y:S01]  /*3c70*/  LOP3.LUT R23, R23, 0xff, RZ, 0xc0, !PT ;  /* 0x000000ff17177812 */ /* 0x020fe200078ec0ff */
[----:B------:R-:W-:Y:S01]  /*3c80*/  BSSY B1, `(.L_x_83) ;  /* 0x000000c000017945 */ /* 0x000fe20003800000 */
[----:B------:R-:W-:Y:S02]  /*3c90*/  ISETP.GE.AND P1, PT, R26, 0x32, PT ;  /* 0x000000321a00780c */ /* 0x000fe40003f26270 */
[----:B------:R-:W-:Y:S02]  /*3ca0*/  F2FP.F16.E4M3.UNPACK_B R23, R23 ;  /* 0x00000017ff17723e */ /* 0x000fe400020006ff */
[----:B------:R-:W-:-:S03]  /*3cb0*/  ISETP.LT.OR P3, PT, R25, 0x1, !P1 ;  /* 0x000000011900780c */ /* 0x000fc60004f61670 */
        /* <DEDUP_REMOVED lines=8> */
.L_x_84:
[----:B------:R-:W-:Y:S05]  /*3d40*/  BSYNC B1 ;  /* 0x0000000000017941 */ /* 0x000fea0003800000 */
.L_x_83:
[----:B-----5:R-:W-:Y:S01]  /*3d50*/  LOP3.LUT R21, R21, 0xff, RZ, 0xc0, !PT ;  /* 0x000000ff15157812 */ /* 0x020fe200078ec0ff */
[----:B------:R-:W-:Y:S01]  /*3d60*/  BSSY B1, `(.L_x_85) ;  /* 0x000000b000017945 */ /* 0x000fe20003800000 */
[----:B------:R-:W-:Y:S02]  /*3d70*/  ISETP.LT.OR P0, PT, R25, 0x9, !P0 ;  /* 0x000000091900780c */ /* 0x000fe40004701670 */
[----:B------:R-:W-:-:S05]  /*3d80*/  F2FP.F16.E4M3.UNPACK_B R21, R21 ;  /* 0x00000015ff15723e */ /* 0x000fca00020006ff */
        /* <DEDUP_REMOVED lines=8> */
.L_x_86:
[----:B------:R-:W-:Y:S05]  /*3e10*/  BSYNC B1 ;  /* 0x0000000000017941 */ /* 0x000fea0003800000 */
.L_x_85:
        /* <DEDUP_REMOVED lines=12> */
.L_x_88:
[----:B------:R-:W-:Y:S05]  /*3ee0*/  BSYNC B1 ;  /* 0x0000000000017941 */ /* 0x000fea0003800000 */
.L_x_87:
        /* <DEDUP_REMOVED lines=13> */
.L_x_90:
[----:B------:R-:W-:Y:S05]  /*3fc0*/  BSYNC B1 ;  /* 0x0000000000017941 */ /* 0x000fea0003800000 */
.L_x_89:
        /* <DEDUP_REMOVED lines=13> */
.L_x_92:
[----:B------:R-:W-:Y:S05]  /*40a0*/  BSYNC B1 ;  /* 0x0000000000017941 */ /* 0x000fea0003800000 */
.L_x_91:
[----:B-----5:R-:W-:Y:S01]  /*40b0*/  LOP3.LUT R15, R15, 0xff, RZ, 0xc0, !PT ;  /* 0x000000ff0f0f7812 */ /* 0x020fe200078ec0ff */
[----:B------:R-:W-:Y:S01]  /*40c0*/  BSSY B1, `(.L_x_93) ;  /* 0x000000b000017945 */ /* 0x000fe20003800000 */
[----:B------:R-:W-:Y:S02]  /*40d0*/  ISETP.LT.OR P0, PT, R25, 0x9, !P0 ;  /* 0x000000091900780c */ /* 0x000fe40004701670 */
[----:B------:R-:W-:Y:S02]  /*40e0*/  F2FP.F16.E4M3.UNPACK_B R15, R15 ;  /* 0x0000000fff0f723e */ /* 0x000fe400020006ff */
[----:B0-2---:R-:W-:-:S03]  /*40f0*/  PRMT R12, RZ, 0x7610, R12 ;  /* 0x00007610ff0c7816 */ /* 0x005fc6000000000c */
[----:B------:R-:W-:-:S05]  /*4100*/  HADD2.F32 R15, -RZ, R15.H0_H0 ;  /* 0x2000000fff0f7230 */ /* 0x000fca0000004100 */
[----:B------:R-:W-:-:S04]  /*4110*/  FMUL R15, R15, R10 ;  /* 0x0000000a0f0f7220 */ /* 0x000fc80000400000 */
[----:B------:R-:W-:-:S05]  /*4120*/  FFMA R15, R18, R3, R15 ;  /* 0x00000003120f7223 */ /* 0x000fca000000000f */
[----:B------:R-:W-:-:S05]  /*4130*/  F2FP.SATFINITE.E4M3.F32.PACK_AB_MERGE_C R15, RZ, R15, RZ ;  /* 0x0000000fff0f723e */ /* 0x000fca00048070ff */
[----:B------:R0:W-:Y:S01]  /*4140*/  @!P3 STG.E.U8 desc[UR16][R8.64+0x39], R15 ;  /* 0x0000390f0800b986 */ /* 0x0001e2000c101110 */
[----:B------:R-:W-:Y:S05]  /*4150*/  @P0 BRA `(.L_x_94) ;  /* 0x0000000000040947 */ /* 0x000fea0003800000 */
[----:B------:R2:W5:Y:S02]  /*4160*/  LDG.E.U8 R12, desc[UR16][R16.64+0x38] ;  /* 0x00003810100c7981 */ /* 0x000564000c1e1100 */
.L_x_94:
[----:B------:R-:W-:Y:S05]  /*4170*/  BSYNC B1 ;  /* 0x0000000000017941 */ /* 0x000fea0003800000 */
.L_x_93:
[----:B-----5:R-:W-:Y:S01]  /*4180*/  LOP3.LUT R12, R12, 0xff, RZ, 0xc0, !PT ;  /* 0x000000ff0c0c7812 */ /* 0x020fe200078ec0ff */
[----:B------:R-:W-:Y:S01]  /*4190*/  BSSY B1, `(.L_x_95) ;  /* 0x000000b000017945 */ /* 0x000fe20003800000 */
[----:B------:R-:W-:Y:S02]  /*41a0*/  ISETP.LT.OR P1, PT, R25, 0x9, !P1 ;  /* 0x000000091900780c */ /* 0x000fe40004f21670 */
[----:B------:R-:W-:-:S05]  /*41b0*/  F2FP.F16.E4M3.UNPACK_B R12, R12 ;  /* 0x0000000cff0c723e */ /* 0x000fca00020006ff */
[----:B01----:R-:W-:-:S05]  /*41c0*/  HADD2.F32 R9, -RZ, R12.H0_H0 ;  /* 0x2000000cff097230 */ /* 0x003fca0000004100 */
[----:B------:R-:W-:-:S04]  /*41d0*/  FMUL R8, R9, R10 ;  /* 0x0000000a09087220 */ /* 0x000fc80000400000 */
[----:B------:R-:W-:-:S05]  /*41e0*/  FFMA R8, R11, R3, R8 ;  /* 0x000000030b087223 */ /* 0x000fca0000000008 */
[----:B------:R-:W-:Y:S02]  /*41f0*/  F2FP.SATFINITE.E4M3.F32.PACK_AB_MERGE_C R9, RZ, R8, RZ ;  /* 0x00000008ff09723e */ /* 0x000fe400048070ff */
[----:B------:R-:W-:-:S03]  /*4200*/  PRMT R8, RZ, 0x7610, R8 ;  /* 0x00007610ff087816 */ /* 0x000fc60000000008 */
[----:B------:R0:W-:Y:S01]  /*4210*/  @!P0 STG.E.U8 desc[UR16][R6.64+0x38], R9 ;  /* 0x0000380906008986 */ /* 0x0001e2000c101110 */
[----:B------:R-:W-:Y:S05]  /*4220*/  @P1 BRA `(.L_x_96) ;  /* 0x0000000000041947 */ /* 0x000fea0003800000 */
[----:B------:R1:W5:Y:S02]  /*4230*/  LDG.E.U8 R8, desc[UR16][R16.64+0x39] ;  /* 0x0000391010087981 */ /* 0x000364000c1e1100 */
.L_x_96:
[----:B------:R-:W-:Y:S05]  /*4240*/  BSYNC B1 ;  /* 0x0000000000017941 */ /* 0x000fea0003800000 */
.L_x_95:
[----:B------:R-:W-:Y:S05]  /*4250*/  @P1 BRA `(.L_x_97) ;  /* 0x0000000800601947 */ /* 0x000fea0003800000 */
[----:B-----5:R-:W-:-:S04]  /*4260*/  LOP3.LUT R8, R8, 0xff, RZ, 0xc0, !PT ;  /* 0x000000ff08087812 */ /* 0x020fc800078ec0ff */
[----:B------:R-:W-:-:S05]  /*4270*/  F2FP.F16.E4M3.UNPACK_B R8, R8 ;  /* 0x00000008ff08723e */ /* 0x000fca00020006ff */
[----:B0-----:R-:W-:-:S05]  /*4280*/  HADD2.F32 R9, -RZ, R8.H0_H0 ;  /* 0x20000008ff097230 */ /* 0x001fca0000004100 */
[----:B------:R-:W-:-:S04]  /*4290*/  FMUL R9, R9, R10 ;  /* 0x0000000a09097220 */ /* 0x000fc80000400000 */
[----:B------:R-:W-:-:S05]  /*42a0*/  FFMA R9, R14, R3, R9 ;  /* 0x000000030e097223 */ /* 0x000fca0000000009 */
[----:B------:R-:W-:-:S05]  /*42b0*/  F2FP.SATFINITE.E4M3.F32.PACK_AB_MERGE_C R9, RZ, R9, RZ ;  /* 0x00000009ff09723e */ /* 0x000fca00048070ff */
[----:B------:R0:W-:Y:S01]  /*42c0*/  STG.E.U8 desc[UR16][R6.64+0x39], R9 ;  /* 0x0000390906007986 */ /* 0x0001e2000c101110 */
[----:B------:R-:W-:Y:S05]  /*42d0*/  BRA `(.L_x_97) ;  /* 0x0000000800407947 */ /* 0x000fea0003800000 */
.L_x_32:
[C---:B------:R-:W-:Y:S01]  /*42e0*/  ISETP.GE.AND P3, PT, R26.reuse, 0x1, PT ;  /* 0x000000011a00780c */ /* 0x040fe20003f66270 */
[-C--:B--2---:R-:W-:Y:S01]  /*42f0*/  FMUL R79, R79, R3.reuse ;  /* 0x000000034f4f7220 */ /* 0x084fe20000400000 */
[----:B------:R-:W-:Y:S01]  /*4300*/  ISETP.GE.AND P0, PT, R26, 0x2, PT ;  /* 0x000000021a00780c */ /* 0x000fe20003f06270 */
[-C--:B------:R-:W-:Y:S01]  /*4310*/  FMUL R78, R78, R3.reuse ;  /* 0x000000034e4e7220 */ /* 0x080fe20000400000 */
[----:B------:R-:W-:Y:S01]  /*4320*/  ISETP.LT.OR P1, PT, R25, 0x1, !P3 ;  /* 0x000000011900780c */ /* 0x000fe20005f21670 */
[-C--:B------:R-:W-:Y:S01]  /*4330*/  FMUL R77, R77, R3.reuse ;  /* 0x000000034d4d7220 */ /* 0x080fe20000400000 */
[C---:B------:R-:W-:Y:S01]  /*4340*/  ISETP.LT.OR P2, PT, R25.reuse, 0x1, !P0 ;  /* 0x000000011900780c */ /* 0x040fe20004741670 */
[-C--:B------:R-:W-:Y:S01]  /*4350*/  FMUL R76, R76, R3.reuse ;  /* 0x000000034c4c7220 */ /* 0x080fe20000400000 */
[----:B------:R-:W-:Y:S01]  /*4360*/  ISETP.LT.OR P3, PT, R25, 0x9, !P3 ;  /* 0x000000091900780c */ /* 0x000fe20005f61670 */
[----:B------:R-:W-:Y:S01]  /*4370*/  FMUL R75, R75, R3 ;  /* 0x000000034b4b7220 */ /* 0x000fe20000400000 */
[----:B------:R-:W-:Y:S01]  /*4380*/  F2FP.SATFINITE.E4M3.F32.PACK_AB_MERGE_C R79, RZ, R79, RZ ;  /* 0x0000004fff4f723e */ /* 0x000fe200048070ff */
[-C--:B------:R-:W-:Y:S01]  /*4390*/  FMUL R74, R74, R3.reuse ;  /* 0x000000034a4a7220 */ /* 0x080fe20000400000 */
[----:B------:R-:W-:Y:S01]  /*43a0*/  F2FP.SATFINITE.E4M3.F32.PACK_AB_MERGE_C R13, RZ, R78, RZ ;  /* 0x0000004eff0d723e */ /* 0x000fe200048070ff */
[----:B------:R-:W-:Y:S01]  /*43b0*/  FMUL R73, R73, R3 ;  /* 0x0000000349497220 */ /* 0x000fe20000400000 */
[----:B------:R-:W-:Y:S01]  /*43c0*/  F2FP.SATFINITE.E4M3.F32.PACK_AB_MERGE_C R77, RZ, R77, RZ ;  /* 0x0000004dff4d723e */ /* 0x000fe200048070ff */
[-C--:B------:R-:W-:Y:S01]  /*43d0*/  FMUL R72, R72, R3.reuse ;  /* 0x0000000348487220 */ /* 0x080fe20000400000 */
[----:B------:R-:W-:Y:S01]  /*43e0*/  ISETP.LT.OR P0, PT, R25, 0x9, !P0 ;  /* 0x000000091900780c */ /* 0x000fe20004701670 */
[----:B------:R-:W-:Y:S01]  /*43f0*/  @!P1 STG.E.U8 desc[UR16][R8.64], R79 ;  /* 0x0000004f08009986 */ /* 0x000fe2000c101110 */
[C---:B------:R-:W-:Y:S01]  /*4400*/  ISETP.GE.AND P1, PT, R26.reuse, 0x9, PT ;  /* 0x000000091a00780c */ /* 0x040fe20003f26270 */
[----:B------:R-:W-:Y:S01]  /*4410*/  FMUL R71, R71, R3 ;  /* 0x0000000347477220 */ /* 0x000fe20000400000 */
[----:B------:R-:W-:Y:S01]  /*4420*/  F2FP.SATFINITE.E4M3.F32.PACK_AB_MERGE_C R75, RZ, R75, RZ ;  /* 0x0000004bff4b723e */ /* 0x000fe200048070ff */
[----:B------:R0:W-:Y:S01]  /*4430*/  @!P2 STG.E.U8 desc[UR16][R8.64+0x1], R13 ;  /* 0x0000010d0800a986 */ /* 0x0001e2000c101110 */
[----:B------:R-:W-:Y:S01]  /*4440*/  ISETP.GE.AND P2, PT, R26, 0xa, PT ;  /* 0x0000000a1a00780c */ /* 0x000fe20003f46270 */
[-C--:B------:R-:W-:Y:S01]  /*4450*/  FMUL R70, R70, R3.reuse ;  /* 0x0000000346467220 */ /* 0x080fe20000400000 */
[----:B------:R-:W-:Y:S01]  /*4460*/  F2FP.SATFINITE.E4M3.F32.PACK_AB_MERGE_C R17, RZ, R74, RZ ;  /* 0x0000004aff11723e */ /* 0x000fe200048070ff */
[----:B------:R-:W-:Y:S01]  /*4470*/  @!P3 STG.E.U8 desc[UR16][R6.64], R77 ;  /* 0x0000004d0600b986 */ /* 0x000fe2000c101110 */
[C---:B------:R-:W-:Y:S01]  /*4480*/  ISETP.LT.OR P3, PT, R25.reuse, 0x1, !P1 ;  /* 0x000000011900780c */ /* 0x040fe20004f61670 */
[-C--:B------:R-:W-:Y:S01]  /*4490*/  FMUL R68, R68, R3.reuse ;  /* 0x0000000344447220 */ /* 0x080fe20000400000 */
[----:B------:R-:W-:Y:S01]  /*44a0*/  ISETP.LT.OR P5, PT, R25, 0x1, !P2 ;  /* 0x000000011900780c */ /* 0x000fe200057a1670 */
[-C--:B------:R-:W-:Y:S01]  /*44b0*/  FMUL R67, R67, R3.reuse ;  /* 0x0000000343437220 */ /* 0x080fe20000400000 */
[----:B------:R-:W-:Y:S01]  /*44c0*/  ISETP.LT.OR P1, PT, R25, 0x9, !P1 ;  /* 0x000000091900780c */ /* 0x000fe20004f21670 */
[----:B------:R-:W-:Y:S01]  /*44d0*/  FMUL R65, R65, R3 ;  /* 0x0000000341417220 */ /* 0x000fe20000400000 */
[----:B------:R-:W-:Y:S01]  /*44e0*/  F2FP.SATFINITE.E4M3.F32.PACK_AB_MERGE_C R73, RZ, R73, RZ ;  /* 0x00000049ff49723e */ /* 0x000fe200048070ff */
[-C--:B------:R-:W-:Y:S01]  /*44f0*/  FMUL R66, R66, R3.reuse ;  /* 0x0000000342427220 */ /* 0x080fe20000400000 */
[----:B0-----:R-:W-:Y:S01]  /*4500*/  F2FP.SATFINITE.E4M3.F32.PACK_AB_MERGE_C R13, RZ, R76, RZ ;  /* 0x0000004cff0d723e */ /* 0x001fe200048070ff */
[-C--:B------:R-:W-:Y:S01]  /*4510*/  FMUL R64, R64, R3.reuse ;  /* 0x0000000340407220 */ /* 0x080fe20000400000 */
[----:B------:R-:W-:Y:S01]  /*4520*/  ISETP.LT.OR P2, PT, R25, 0x9, !P2 ;  /* 0x000000091900780c */ /* 0x000fe20005741670 */
[-C--:B------:R-:W-:Y:S01]  /*4530*/  FMUL R63, R63, R3.reuse ;  /* 0x000000033f3f7220 */ /* 0x080fe20000400000 */
[----:B------:R-:W-:Y:S01]  /*4540*/  F2FP.SATFINITE.E4M3.F32.PACK_AB_MERGE_C R27, RZ, R72, RZ ;  /* 0x00000048ff1b723e */ /* 0x000fe200048070ff */
[----:B------:R0:W-:Y:S01]  /*4550*/  @!P0 STG.E.U8 desc[UR16][R6.64+0x1], R13 ;  /* 0x0000010d06008986 */ /* 0x0001e2000c101110 */
[C---:B------:R-:W-:Y:S01]  /*4560*/  ISETP.GE.AND P0, PT, R26.reuse, 0x11, PT ;  /* 0x000000111a00780c */ /* 0x040fe20003f06270 */
[----:B------:R-:W-:Y:S01]  /*4570*/  FMUL R61, R61, R3 ;  /* 0x000000033d3d7220 */ /* 0x000fe20000400000 */
[----:B------:R-:W-:Y:S01]  /*4580*/  F2FP.SATFINITE.E4M3.F32.PACK_AB_MERGE_C R71, RZ, R71, RZ ;  /* 0x00000047ff47723e */ /* 0x000fe200048070ff */
[----:B------:R-:W-:Y:S01]  /*4590*/  @!P3 STG.E.U8 desc[UR16][R8.64+0x8], R75 ;  /* 0x0000084b0800b986 */ /* 0x000fe2000c101110 */
[----:B------:R-:W-:Y:S01]  /*45a0*/  ISETP.GE.AND P3, PT, R26, 0x12, PT ;  /* 0x000000121a00780c */ /* 0x000fe20003f66270 */
[----:B------:R-:W-:Y:S01]  /*45b0*/  FMUL R62, R62, R3 ;  /* 0x000000033e3e7220 */ /* 0x000fe20000400000 */
[----:B------:R-:W-:Y:S01]  /*45c0*/  F2FP.SATFINITE.E4M3.F32.PACK_AB_MERGE_C R67, RZ, R67, RZ ;  /* 0x00000043ff43723e */ /* 0x000fe200048070ff */
[----:B------:R1:W-:Y:S01]  /*45d0*/  @!P5 STG.E.U8 desc[UR16][R8.64+0x9], R17 ;  /* 0x000009110800d986 */ /* 0x0003e2000c101110 */
[----:B------:R-:W-:Y:S01]  /*45e0*/  ISETP.LT.OR P5, PT, R25, 0x1, !P3 ;  /* 0x000000011900780c */ /* 0x000fe20005fa1670 */
[-C--:B------:R-:W-:Y:S01]  /*45f0*/  FMUL R59, R59, R3.reuse ;  /* 0x000000033b3b7220 */ /* 0x080fe20000400000 */
[C---:B------:R-:W-:Y:S01]  /*4600*/  ISETP.LT.OR P3, PT, R25.reuse, 0x9, !P3 ;  /* 0x000000091900780c */ /* 0x040fe20005f61670 */
[----:B------:R-:W-:Y:S01]  /*4610*/  @!P1 STG.E.U8 desc[UR16][R6.64+0x8], R73 ;  /* 0x0000084906009986 */ /* 0x000fe2000c101110 */
[----:B------:R-:W-:Y:S01]  /*4620*/  ISETP.LT.OR P1, PT, R25, 0x1, !P0 ;  /* 0x000000011900780c */ /* 0x000fe20004721670 */
[-C--:B------:R-:W-:Y:S01]  /*4630*/  FMUL R60, R60, R3.reuse ;  /* 0x000000033c3c7220 */ /* 0x080fe20000400000 */
[----:B0-----:R-:W-:Y:S01]  /*4640*/  F2FP.SATFINITE.E4M3.F32.PACK_AB_MERGE_C R13, RZ, R70, RZ ;  /* 0x00000046ff0d723e */ /* 0x001fe200048070ff */
[----:B------:R-:W-:Y:S01]  /*4650*/  @!P2 STG.E.U8 desc[UR16][R6.64+0x9], R27 ;  /* 0x0000091b0600a986 */ /* 0x000fe2000c101110 */
[----:B------:R-:W-:Y:S01]  /*4660*/  ISETP.GE.AND P2, PT, R26, 0x19, PT ;  /* 0x000000191a00780c */ /* 0x000fe20003f46270 */
[-C--:B------:R-:W-:Y:S01]  /*4670*/  FMUL R57, R57, R3.reuse ;  /* 0x0000000339397220 */ /* 0x080fe20000400000 */
[C---:B------:R-:W-:Y:S01]  /*4680*/  ISETP.LT.OR P0, PT, R25.reuse, 0x9, !P0 ;  /* 0x000000091900780c */ /* 0x040fe20004701670 */
[-C--:B------:R-:W-:Y:S01]  /*4690*/  FMUL R58, R58, R3.reuse ;  /* 0x000000033a3a7220 */ /* 0x080fe20000400000 */
[----:B------:R-:W-:Y:S01]  /*46a0*/  ISETP.LT.OR P6, PT, R25, 0x1, !P2 ;  /* 0x000000011900780c */ /* 0x000fe200057c1670 */
[----:B------:R0:W-:Y:S01]  /*46b0*/  @!P5 STG.E.U8 desc[UR16][R8.64+0x11], R13 ;  /* 0x0000110d0800d986 */ /* 0x0001e2000c101110 */
[----:B-1----:R-:W-:Y:S01]  /*46c0*/  F2FP.SATFINITE.E4M3.F32.PACK_AB_MERGE_C R17, RZ, R68, RZ ;  /* 0x00000044ff11723e */ /* 0x002fe200048070ff */
[----:B------:R-:W-:Y:S01]  /*46d0*/  FMUL R56, R56, R3 ;  /* 0x0000000338387220 */ /* 0x000fe20000400000 */
[----:B------:R-:W-:Y:S01]  /*46e0*/  F2FP.SATFINITE.E4M3.F32.PACK_AB_MERGE_C R65, RZ, R65, RZ ;  /* 0x00000041ff41723e */ /* 0x000fe200048070ff */
[----:B------:R-:W-:Y:S01]  /*46f0*/  @!P1 STG.E.U8 desc[UR16][R8.64+0x10], R71 ;  /* 0x0000104708009986 */ /* 0x000fe2000c101110 */
[----:B------:R-:W-:Y:S01]  /*4700*/  ISETP.GE.AND P1, PT, R26, 0x1a, PT ;  /* 0x0000001a1a00780c */ /* 0x000fe20003f26270 */
[-C--:B------:R-:W-:Y:S01]  /*4710*/  FMUL R23, R23, R3.reuse ;  /* 0x0000000317177220 */ /* 0x080fe20000400000 */
[C---:B------:R-:W-:Y:S01]  /*4720*/  ISETP.LT.OR P2, PT, R25.reuse, 0x9, !P2 ;  /* 0x000000091900780c */ /* 0x040fe20005741670 */
[----:B------:R1:W-:Y:S01]  /*4730*/  @!P3 STG.E.U8 desc[UR16][R6.64+0x11], R17 ;  /* 0x000011110600b986 */ /* 0x0003e2000c101110 */
[----:B------:R-:W-:Y:S01]  /*4740*/  ISETP.LT.OR P5, PT, R25, 0x1, !P1 ;  /* 0x000000011900780c */ /* 0x000fe20004fa1670 */
[-C--:B------:R-:W-:Y:S01]  /*4750*/  FMUL R21, R21, R3.reuse ;  /* 0x0000000315157220 */ /* 0x080fe20000400000 */
[----:B------:R-:W-:Y:S01]  /*4760*/  ISETP.LT.OR P3, PT, R25, 0x9, !P1 ;  /* 0x000000091900780c */ /* 0x000fe20004f61670 */
[----:B------:R-:W-:Y:S01]  /*4770*/  @!P0 STG.E.U8 desc[UR16][R6.64+0x10], R67 ;  /* 0x0000104306008986 */ /* 0x000fe2000c101110 */
[----:B0-----:R-:W-:Y:S01]  /*4780*/  F2FP.SATFINITE.E4M3.F32.PACK_AB_MERGE_C R13, RZ, R66, RZ ;  /* 0x00000042ff0d723e */ /* 0x001fe200048070ff */
[-C--:B------:R-:W-:Y:S01]  /*4790*/  FMUL R22, R22, R3.reuse ;  /* 0x0000000316167220 */ /* 0x080fe20000400000 */
[C---:B------:R-:W-:Y:S01]  /*47a0*/  ISETP.GE.AND P0, PT, R26.reuse, 0x21, PT ;  /* 0x000000211a00780c */ /* 0x040fe20003f06270 */
[----:B------:R-:W-:Y:S01]  /*47b0*/  @!P6 STG.E.U8 desc[UR16][R8.64+0x18], R65 ;  /* 0x000018410800e986 */ /* 0x000fe2000c101110 */
[----:B------:R-:W-:Y:S01]  /*47c0*/  ISETP.GE.AND P1, PT, R26, 0x22, PT ;  /* 0x000000221a00780c */ /* 0x000fe20003f26270 */
[-C--:B------:R-:W-:Y:S01]  /*47d0*/  FMUL R19, R19, R3.reuse ;  /* 0x0000000313137220 */ /* 0x080fe20000400000 */
[C---:B------:R-:W-:Y:S01]  /*47e0*/  ISETP.LT.OR P6, PT, R25.reuse, 0x1, !P0 ;  /* 0x000000011900780c */ /* 0x040fe200047c1670 */
[-C--:B------:R-:W-:Y:S01]  /*47f0*/  FMUL R20, R20, R3.reuse ;  /* 0x0000000314147220 */ /* 0x080fe20000400000 */
[----:B-1----:R-:W-:Y:S01]  /*4800*/  F2FP.SATFINITE.E4M3.F32.PACK_AB_MERGE_C R17, RZ, R64, RZ ;  /* 0x00000040ff11723e */ /* 0x002fe200048070ff */
[----:B------:R0:W-:Y:S01]  /*4810*/  @!P5 STG.E.U8 desc[UR16][R8.64+0x19], R13 ;  /* 0x0000190d0800d986 */ /* 0x0001e2000c101110 */
[----:B------:R-:W-:Y:S01]  /*4820*/  ISETP.LT.OR P5, PT, R25, 0x1, !P1 ;  /* 0x000000011900780c */ /* 0x000fe20004fa1670 */
[----:B------:R-:W-:Y:S01]  /*4830*/  FMUL R15, R15, R3 ;  /* 0x000000030f0f7220 */ /* 0x000fe20000400000 */
[----:B------:R-:W-:Y:S01]  /*4840*/  F2FP.SATFINITE.E4M3.F32.PACK_AB_MERGE_C R63, RZ, R63, RZ ;  /* 0x0000003fff3f723e */ /* 0x000fe200048070ff */
[----:B------:R1:W-:Y:S01]  /*4850*/  @!P3 STG.E.U8 desc[UR16][R6.64+0x19], R17 ;  /* 0x000019110600b986 */ /* 0x0003e2000c101110 */
[----:B------:R-:W-:Y:S01]  /*4860*/  F2FP.SATFINITE.E4M3.F32.PACK_AB_MERGE_C R61, RZ, R61, RZ ;  /* 0x0000003dff3d723e */ /* 0x000fe200048070ff */
[-C--:B------:R-:W-:Y:S01]  /*4870*/  FMUL R18, R18, R3.reuse ;  /* 0x0000000312127220 */ /* 0x080fe20000400000 */
[----:B------:R-:W-:Y:S01]  /*4880*/  F2FP.SATFINITE.E4M3.F32.PACK_AB_MERGE_C R27, RZ, R62, RZ ;  /* 0x0000003eff1b723e */ /* 0x000fe200048070ff */
[----:B------:R-:W-:Y:S01]  /*4890*/  @!P2 STG.E.U8 desc[UR16][R6.64+0x18], R63 ;  /* 0x0000183f0600a986 */ /* 0x000fe2000c101110 */
[----:B------:R-:W-:Y:S01]  /*48a0*/  ISETP.LT.OR P3, PT, R25, 0x9, !P1 ;  /* 0x000000091900780c */ /* 0x000fe20004f61670 */
[-C--:B------:R-:W-:Y:S01]  /*48b0*/  FMUL R11, R11, R3.reuse ;  /* 0x000000030b0b7220 */ /* 0x080fe20000400000 */
[----:B------:R-:W-:Y:S01]  /*48c0*/  ISETP.GE.AND P2, PT, R26, 0x29, PT ;  /* 0x000000291a00780c */ /* 0x000fe20003f46270 */
[----:B------:R-:W-:Y:S01]  /*48d0*/  @!P6 STG.E.U8 desc[UR16][R8.64+0x20], R61 ;  /* 0x0000203d0800e986 */ /* 0x000fe2000c101110 */
[C---:B------:R-:W-:Y:S01]  /*48e0*/  ISETP.LT.OR P0, PT, R25.reuse, 0x9, !P0 ;  /* 0x000000091900780c */ /* 0x040fe20004701670 */
[----:B------:R-:W-:Y:S01]  /*48f0*/  FMUL R14, R14, R3 ;  /* 0x000000030e0e7220 */ /* 0x000fe20000400000 */
[----:B------:R-:W-:Y:S01]  /*4900*/  ISETP.GE.AND P1, PT, R26, 0x2a, PT ;  /* 0x0000002a1a00780c */ /* 0x000fe20003f26270 */
[----:B------:R-:W-:Y:S01]  /*4910*/  @!P5 STG.E.U8 desc[UR16][R8.64+0x21], R27 ;  /* 0x0000211b0800d986 */ /* 0x000fe2000c101110 */
[----:B------:R-:W-:-:S02]  /*4920*/  ISETP.LT.OR P6, PT, R25, 0x1, !P2 ;  /* 0x000000011900780c */ /* 0x000fc400057c1670 */
[C---:B------:R-:W-:Y:S02]  /*4930*/  ISETP.LT.OR P5, PT, R25.reuse, 0x1, !P1 ;  /* 0x000000011900780c */ /* 0x040fe40004fa1670 */
[----:B------:R-:W-:Y:S02]  /*4940*/  F2FP.SATFINITE.E4M3.F32.PACK_AB_MERGE_C R59, RZ, R59, RZ ;  /* 0x0000003bff3b723e */ /* 0x000fe400048070ff */
[----:B0-----:R-:W-:Y:S02]  /*4950*/  F2FP.SATFINITE.E4M3.F32.PACK_AB_MERGE_C R13, RZ, R60, RZ ;  /* 0x0000003cff0d723e */ /* 0x001fe400048070ff */
[----:B------:R-:W-:Y:S01]  /*4960*/  F2FP.SATFINITE.E4M3.F32.PACK_AB_MERGE_C R57, RZ, R57, RZ ;  /* 0x00000039ff39723e */ /* 0x000fe200048070ff */
[----:B------:R-:W-:Y:S01]  /*4970*/  @!P0 STG.E.U8 desc[UR16][R6.64+0x20], R59 ;  /* 0x0000203b06008986 */ /* 0x000fe2000c101110 */
[----:B-1----:R-:W-:Y:S02]  /*4980*/  F2FP.SATFINITE.E4M3.F32.PACK_AB_MERGE_C R17, RZ, R58, RZ ;  /* 0x0000003aff11723e */ /* 0x002fe400048070ff */
[C---:B------:R-:W-:Y:S01]  /*4990*/  ISETP.LT.OR P1, PT, R25.reuse, 0x9, !P1 ;  /* 0x000000091900780c */ /* 0x040fe20004f21670 */
[----:B------:R0:W-:Y:S01]  /*49a0*/  @!P3 STG.E.U8 desc[UR16][R6.64+0x21], R13 ;  /* 0x0000210d0600b986 */ /* 0x0001e2000c101110 */
[----:B------:R-:W-:-:S02]  /*49b0*/  ISETP.LT.OR P2, PT, R25, 0x9, !P2 ;  /* 0x000000091900780c */ /* 0x000fc40005741670 */
[C---:B------:R-:W-:Y:S01]  /*49c0*/  ISETP.GE.AND P3, PT, R26.reuse, 0x31, PT ;  /* 0x000000311a00780c */ /* 0x040fe20003f66270 */
[----:B------:R-:W-:Y:S01]  /*49d0*/  @!P6 STG.E.U8 desc[UR16][R8.64+0x28], R57 ;  /* 0x000028390800e986 */ /* 0x000fe2000c101110 */
[----:B------:R-:W-:Y:S02]  /*49e0*/  ISETP.GE.AND P0, PT, R26, 0x32, PT ;  /* 0x000000321a00780c */ /* 0x000fe40003f06270 */
[----:B------:R-:W-:Y:S01]  /*49f0*/  F2FP.SATFINITE.E4M3.F32.PACK_AB_MERGE_C R23, RZ, R23, RZ ;  /* 0x00000017ff17723e */ /* 0x000fe200048070ff */
[----:B------:R1:W-:Y:S01]  /*4a00*/  @!P5 STG.E.U8 desc[UR16][R8.64+0x29], R17 ;  /* 0x000029110800d986 */ /* 0x0003e2000c101110 */
[C---:B------:R-:W-:Y:S02]  /*4a10*/  ISETP.LT.OR P5, PT, R25.reuse, 0x1, !P3 ;  /* 0x000000011900780c */ /* 0x040fe40005fa1670 */
[----:B------:R-:W-:Y:S02]  /*4a20*/  ISETP.LT.OR P6, PT, R25, 0x1, !P0 ;  /* 0x000000011900780c */ /* 0x000fe400047c1670 */
[----:B0-----:R-:W-:Y:S01]  /*4a30*/  F2FP.SATFINITE.E4M3.F32.PACK_AB_MERGE_C R13, RZ, R56, RZ ;  /* 0x00000038ff0d723e */ /* 0x001fe200048070ff */
[----:B------:R-:W-:Y:S01]  /*4a40*/  @!P2 STG.E.U8 desc[UR16][R6.64+0x28], R23 ;  /* 0x000028170600a986 */ /* 0x000fe2000c101110 */
[----:B------:R-:W-:-:S02]  /*4a50*/  F2FP.SATFINITE.E4M3.F32.PACK_AB_MERGE_C R21, RZ, R21, RZ ;  /* 0x00000015ff15723e */ /* 0x000fc400048070ff */
[C---:B------:R-:W-:Y:S01]  /*4a60*/  ISETP.GE.AND P2, PT, R26.reuse, 0x3a, PT ;  /* 0x0000003a1a00780c */ /* 0x040fe20003f46270 */
[----:B------:R0:W-:Y:S01]  /*4a70*/  @!P1 STG.E.U8 desc[UR16][R6.64+0x29], R13 ;  /* 0x0000290d06009986 */ /* 0x0001e2000c101110 */
[C---:B------:R-:W-:Y:S02]  /*4a80*/  ISETP.LT.OR P1, PT, R25.reuse, 0x9, !P3 ;  /* 0x000000091900780c */ /* 0x040fe40005f21670 */
[----:B-1----:R-:W-:Y:S01]  /*4a90*/  F2FP.SATFINITE.E4M3.F32.PACK_AB_MERGE_C R17, RZ, R22, RZ ;  /* 0x00000016ff11723e */ /* 0x002fe200048070ff */
[----:B------:R-:W-:Y:S01]  /*4aa0*/  @!P5 STG.E.U8 desc[UR16][R8.64+0x30], R21 ;  /* 0x000030150800d986 */ /* 0x000fe2000c101110 */
[----:B------:R-:W-:Y:S02]  /*4ab0*/  ISETP.GE.AND P3, PT, R26, 0x39, PT ;  /* 0x000000391a00780c */ /* 0x000fe40003f66270 */
[C---:B------:R-:W-:Y:S01]  /*4ac0*/  ISETP.LT.OR P0, PT, R25.reuse, 0x9, !P0 ;  /* 0x000000091900780c */ /* 0x040fe20004701670 */
[----:B------:R1:W-:Y:S01]  /*4ad0*/  @!P6 STG.E.U8 desc[UR16][R8.64+0x31], R17 ;  /* 0x000031110800e986 */ /* 0x0003e2000c101110 */
[----:B------:R-:W-:-:S02]  /*4ae0*/  ISETP.LT.OR P5, PT, R25, 0x1, !P3 ;  /* 0x000000011900780c */ /* 0x000fc40005fa1670 */
[C---:B------:R-:W-:Y:S02]  /*4af0*/  ISETP.LT.OR P6, PT, R25.reuse, 0x1, !P2 ;  /* 0x000000011900780c */ /* 0x040fe400057c1670 */
[C---:B------:R-:W-:Y:S02]  /*4b00*/  ISETP.LT.OR P3, PT, R25.reuse, 0x9, !P3 ;  /* 0x000000091900780c */ /* 0x040fe40005f61670 */
[----:B------:R-:W-:Y:S02]  /*4b10*/  ISETP.LT.OR P2, PT, R25, 0x9, !P2 ;  /* 0x000000091900780c */ /* 0x000fe40005741670 */
[----:B------:R-:W-:Y:S02]  /*4b20*/  F2FP.SATFINITE.E4M3.F32.PACK_AB_MERGE_C R19, RZ, R19, RZ ;  /* 0x00000013ff13723e */ /* 0x000fe400048070ff */
[----:B0-----:R-:W-:Y:S02]  /*4b30*/  F2FP.SATFINITE.E4M3.F32.PACK_AB_MERGE_C R13, RZ, R20, RZ ;  /* 0x00000014ff0d723e */ /* 0x001fe400048070ff */
[----:B------:R-:W-:Y:S01]  /*4b40*/  F2FP.SATFINITE.E4M3.F32.PACK_AB_MERGE_C R15, RZ, R15, RZ ;  /* 0x0000000fff0f723e */ /* 0x000fe200048070ff */
[----:B------:R0:W-:Y:S01]  /*4b50*/  @!P1 STG.E.U8 desc[UR16][R6.64+0x30], R19 ;  /* 0x0000301306009986 */ /* 0x0001e2000c101110 */
[----:B-1----:R-:W-:-:S02]  /*4b60*/  F2FP.SATFINITE.E4M3.F32.PACK_AB_MERGE_C R17, RZ, R18, RZ ;  /* 0x00000012ff11723e */ /* 0x002fc400048070ff */
[----:B------:R-:W-:Y:S01]  /*4b70*/  F2FP.SATFINITE.E4M3.F32.PACK_AB_MERGE_C R11, RZ, R11, RZ ;  /* 0x0000000bff0b723e */ /* 0x000fe200048070ff */
[----:B------:R0:W-:Y:S01]  /*4b80*/  @!P0 STG.E.U8 desc[UR16][R6.64+0x31], R13 ;  /* 0x0000310d06008986 */ /* 0x0001e2000c101110 */
[----:B------:R-:W-:-:S03]  /*4b90*/  F2FP.SATFINITE.E4M3.F32.PACK_AB_MERGE_C R21, RZ, R14, RZ ;  /* 0x0000000eff15723e */ /* 0x000fc600048070ff */
[----:B------:R0:W-:Y:S04]  /*4ba0*/  @!P5 STG.E.U8 desc[UR16][R8.64+0x38], R15 ;  /* 0x0000380f0800d986 */ /* 0x0001e8000c101110 */
[----:B------:R0:W-:Y:S04]  /*4bb0*/  @!P6 STG.E.U8 desc[UR16][R8.64+0x39], R17 ;  /* 0x000039110800e986 */ /* 0x0001e8000c101110 */
[----:B------:R0:W-:Y:S04]  /*4bc0*/  @!P3 STG.E.U8 desc[UR16][R6.64+0x38], R11 ;  /* 0x0000380b0600b986 */ /* 0x0001e8000c101110 */
[----:B------:R0:W-:Y:S02]  /*4bd0*/  @!P2 STG.E.U8 desc[UR16][R6.64+0x39], R21 ;  /* 0x000039150600a986 */ /* 0x0001e4000c101110 */
.L_x_97:
[----:B------:R-:W-:Y:S05]  /*4be0*/  BSYNC B0 ;  /* 0x0000000000007941 */ /* 0x000fea0003800000 */
.L_x_31:
[----:B------:R-:W-:Y:S01]  /*4bf0*/  ULDC UR6, c[0x0][0xc] ;  /* 0x0000030000067ab9 */ /* 0x000fe20000000800 */
[----:B------:R-:W-:Y:S01]  /*4c00*/  ULDC UR7, c[0x0][0x10] ;  /* 0x0000040000077ab9 */ /* 0x000fe20000000800 */
[----:B0-----:R-:W0:Y:S01]  /*4c10*/  LDC R9, c[0x0][0x14] ;  /* 0x00000500ff097b82 */ /* 0x001e220000000800 */
[----:B------:R-:W-:Y:S01]  /*4c20*/  UIMAD.WIDE.U32 UR6, UR6, UR7, URZ ;  /* 0x00000007060672a5 */ /* 0x000fe2000f8e003f */
[----:B------:R-:W-:Y:S02]  /*4c30*/  IMAD.MOV.U32 R6, RZ, RZ, R0 ;  /* 0x000000ffff067224 */ /* 0x000fe400078e0000 */
[----:B------:R-:W-:Y:S02]  /*4c40*/  IMAD.MOV.U32 R7, RZ, RZ, R5 ;  /* 0x000000ffff077224 */ /* 0x000fe400078e0005 */
[----:B------:R-:W-:Y:S02]  /*4c50*/  IMAD.MOV.U32 R13, RZ, RZ, -0x1 ;  /* 0xffffffffff0d7424 */ /* 0x000fe400078e00ff */
[----:B------:R-:W-:-:S02]  /*4c60*/  IMAD.MOV.U32 R69, RZ, RZ, -0x1 ;  /* 0xffffffffff457424 */ /* 0x000fc400078e00ff */
[----:B0-----:R-:W-:-:S04]  /*4c70*/  IMAD.WIDE.U32 R6, R9, UR6, R6 ;  /* 0x0000000609067c25 */ /* 0x001fc8000f8e0006 */
[----:B------:R-:W-:Y:S01]  /*4c80*/  IMAD R5, R9, UR7, RZ ;  /* 0x0000000709057c24 */ /* 0x000fe2000f8e02ff */
[----:B------:R-:W-:Y:S01]  /*4c90*/  ULDC.64 UR6, c[0x0][0x650] ;  /* 0x0001940000067ab9 */ /* 0x000fe20000000a00 */
[----:B------:R-:W-:Y:S01]  /*4ca0*/  IMAD.MOV.U32 R0, RZ, RZ, R6 ;  /* 0x000000ffff007224 */ /* 0x000fe200078e0006 */
[----:B------:R-:W-:Y:S01]  /*4cb0*/  ISETP.GE.U32.AND P0, PT, R6, UR6, PT ;  /* 0x0000000606007c0c */ /* 0x000fe2000bf06070 */
[----:B------:R-:W-:Y:S01]  /*4cc0*/  IMAD.IADD R5, R7, 0x1, R5 ;  /* 0x0000000107057824 */ /* 0x000fe200078e0205 */
[----:B------:R-:W-:-:S04]  /*4cd0*/  PRMT R7, RZ, 0x7610, R7 ;  /* 0x00007610ff077816 */ /* 0x000fc80000000007 */
[----:B------:R-:W-:-:S13]  /*4ce0*/  ISETP.GE.U32.AND.EX P0, PT, R5, UR7, PT, P0 ;  /* 0x0000000705007c0c */ /* 0x000fda000bf06100 */
[----:B------:R-:W-:Y:S05]  /*4cf0*/  @P0 BRA `(.L_x_98) ;  /* 0x0000000400640947 */ /* 0x000fea0003800000 */
[----:B------:R-:W0:Y:S01]  /*4d00*/  S2R R20, SR_CTAID.X ;  /* 0x0000000000147919 */ /* 0x000e220000002500 */
[----:B------:R-:W0:Y:S01]  /*4d10*/  LDC.64 R14, c[0x0][0x628] ;  /* 0x00018a00ff0e7b82 */ /* 0x000e220000000a00 */
[----:B------:R-:W-:Y:S01]  /*4d20*/  ULDC UR6, c[0x0][0x150] ;  /* 0x0000540000067ab9 */ /* 0x000fe20000000800 */
[----:B------:R-:W-:Y:S01]  /*4d30*/  IMAD.MOV.U32 R12, RZ, RZ, R0 ;  /* 0x000000ffff0c7224 */ /* 0x000fe200078e0000 */
[----:B------:R-:W0:Y:S01]  /*4d40*/  S2R R22, SR_CTAID.Y ;  /* 0x0000000000167919 */ /* 0x000e220000002600 */
[----:B------:R-:W-:-:S04]  /*4d50*/  IMAD.MOV.U32 R13, RZ, RZ, R5 ;  /* 0x000000ffff0d7224 */ /* 0x000fc800078e0005 */
[----:B------:R-:W0:Y:S08]  /*4d60*/  LDC R23, c[0x0][0x144] ;  /* 0x00005100ff177b82 */ /* 0x000e300000000800 */
[----:B-1234-:R-:W1:Y:S08]  /*4d70*/  LDC R16, c[0x0][0x630] ;  /* 0x00018c00ff107b82 */ /* 0x01ee700000000800 */
[----:B------:R-:W2:Y:S01]  /*4d80*/  LDC.64 R18, c[0x0][0x620] ;  /* 0x00018800ff127b82 */ /* 0x000ea20000000a00 */
[----:B0-----:R-:W-:-:S04]  /*4d90*/  ISETP.NE.U32.AND P0, PT, R14, RZ, PT ;  /* 0x000000ff0e00720c */ /* 0x001fc80003f05070 */
[----:B------:R-:W-:Y:S02]  /*4da0*/  ISETP.NE.AND.EX P0, PT, R15, RZ, PT, P0 ;  /* 0x000000ff0f00720c */ /* 0x000fe40003f05300 */
[----:B------:R-:W-:-:S05]  /*4db0*/  I2FP.F32.U32 R6, R20 ;  /* 0x0000001400067245 */ /* 0x000fca0000201000 */
[----:B------:R-:W-:-:S04]  /*4dc0*/  FMUL R6, R6, UR6 ;  /* 0x0000000606067c20 */ /* 0x000fc80008400000 */
[----:B------:R0:W3:Y:S02]  /*4dd0*/  F2I.U32.TRUNC.NTZ R21, R6 ;  /* 0x0000000600157305 */ /* 0x0000e4000020f000 */
[----:B-1----:R-:W-:Y:S05]  /*4de0*/  @!P0 BRA `(.L_x_99) ;  /* 0x0000000000288947 */ /* 0x002fea0003800000 */
[----:B------:R-:W1:Y:S02]  /*4df0*/  LDC R7, c[0x0][0x634] ;  /* 0x00018d00ff077b82 */ /* 0x000e640000000800 */
[----:B-1----:R-:W-:-:S05]  /*4e00*/  IADD3 R11, P0, R0, R7, RZ ;  /* 0x00000007000b7210 */ /* 0x002fca0007f1e0ff */
[----:B------:R-:W-:-:S04]  /*4e10*/  IMAD.X R17, RZ, RZ, R5, P0 ;  /* 0x000000ffff117224 */ /* 0x000fc800000e0605 */
[----:B0-----:R-:W-:-:S04]  /*4e20*/  IMAD.WIDE.U32 R6, R17, R14, RZ ;  /* 0x0000000e11067225 */ /* 0x001fc800078e00ff */
[----:B-----5:R-:W-:-:S04]  /*4e30*/  IMAD.WIDE.U32 R8, P0, R11, R15, R6 ;  /* 0x0000000f0b087225 */ /* 0x020fc80007800006 */
[----:B------:R-:W-:-:S04]  /*4e40*/  IMAD.WIDE.U32 R6, R11, R14, RZ ;  /* 0x0000000e0b067225 */ /* 0x000fc800078e00ff */
[----:B------:R-:W-:Y:S01]  /*4e50*/  IMAD.X R13, RZ, RZ, RZ, P0 ;  /* 0x000000ffff0d7224 */ /* 0x000fe200000e06ff */
[----:B------:R-:W-:Y:S01]  /*4e60*/  IADD3 RZ, P0, R7, R8, RZ ;  /* 0x0000000807ff7210 */ /* 0x000fe20007f1e0ff */
[----:B------:R-:W-:-:S04]  /*4e70*/  IMAD.MOV.U32 R12, RZ, RZ, R9 ;  /* 0x000000ffff0c7224 */ /* 0x000fc800078e0009 */
[----:B------:R-:W-:-:S08]  /*4e80*/  IMAD.WIDE.U32.X R12, R17, R15, R12, P0 ;  /* 0x0000000f110c7225 */ /* 0x000fd000000e040c */
.L_x_99:
[-CC-:B------:R-:W-:Y:S01]  /*4e90*/  SHF.R.U64 R69, R12, R16.reuse, R13.reuse ;  /* 0x000000100c457219 */ /* 0x180fe2000000120d */
[----:B------:R-:W1:Y:S01]  /*4ea0*/  LDC.64 R28, c[0x0][0x640] ;  /* 0x00019000ff1c7b82 */ /* 0x000e620000000a00 */
[----:B0-----:R-:W-:Y:S01]  /*4eb0*/  SHF.R.U32.HI R6, RZ, R16, R13 ;  /* 0x00000010ff067219 */ /* 0x001fe2000001160d */
[----:B---3--:R-:W-:Y:S01]  /*4ec0*/  IMAD.MOV R21, RZ, RZ, -R21 ;  /* 0x000000ffff157224 */ /* 0x008fe200078e0a15 */
[----:B------:R-:W-:Y:S01]  /*4ed0*/  IADD3 R9, P0, RZ, -R69, RZ ;  /* 0x80000045ff097210 */ /* 0x000fe20007f1e0ff */
[----:B------:R-:W-:Y:S01]  /*4ee0*/  ULDC UR6, c[0x0][0x154] ;  /* 0x0000550000067ab9 */ /* 0x000fe20000000800 */
[----:B------:R-:W-:Y:S02]  /*4ef0*/  IMAD.MOV.U32 R11, RZ, RZ, 0x1 ;  /* 0x00000001ff0b7424 */ /* 0x000fe400078e00ff */
[----:B------:R-:W-:Y:S01]  /*4f00*/  IMAD R21, R23, R21, R20 ;  /* 0x0000001517157224 */ /* 0x000fe200078e0214 */
[----:B------:R-:W0:Y:S01]  /*4f10*/  LDC R12, c[0x0][0x618] ;  /* 0x00018600ff0c7b82 */ /* 0x000e220000000800 */
[----:B------:R-:W-:-:S02]  /*4f20*/  IMAD.X R7, RZ, RZ, ~R6, P0 ;  /* 0x000000ffff077224 */ /* 0x000fc400000e0e06 */
[----:B------:R-:W-:Y:S02]  /*4f30*/  IMAD.MOV.U32 R6, RZ, RZ, R0 ;  /* 0x000000ffff067224 */ /* 0x000fe400078e0000 */
[-C--:B--2--5:R-:W-:Y:S02]  /*4f40*/  IMAD R8, R7, R18.reuse, RZ ;  /* 0x0000001207087224 */ /* 0x0a4fe400078e02ff */
[----:B------:R-:W-:Y:S01]  /*4f50*/  IMAD.MOV.U32 R7, RZ, RZ, R5 ;  /* 0x000000ffff077224 */ /* 0x000fe200078e0005 */
[----:B------:R-:W2:Y:S01]  /*4f60*/  LDC R24, c[0x0][0x608] ;  /* 0x00018200ff187b82 */ /* 0x000ea20000000800 */
[----:B------:R-:W-:-:S04]  /*4f70*/  IMAD.WIDE.U32 R6, R9, R18, R6 ;  /* 0x0000001209067225 */ /* 0x000fc800078e0006 */
[----:B------:R-:W-:-:S03]  /*4f80*/  IMAD R9, R9, R19, R8 ;  /* 0x0000001309097224 */ /* 0x000fc600078e0208 */
[----:B------:R-:W3:Y:S01]  /*4f90*/  LDC R26, c[0x0][0x658] ;  /* 0x00019600ff1a7b82 */ /* 0x000ee20000000800 */
[----:B------:R-:W-:Y:S01]  /*4fa0*/  I2FP.F32.U32 R8, R22 ;  /* 0x0000001600087245 */ /* 0x000fe20000201000 */
[----:B------:R-:W-:Y:S01]  /*4fb0*/  IMAD.IADD R7, R7, 0x1, R9 ;  /* 0x0000000107077824 */ /* 0x000fe200078e0209 */
[----:B-1----:R-:W-:Y:S01]  /*4fc0*/  ISETP.NE.U32.AND P0, PT, R28, RZ, PT ;  /* 0x000000ff1c00720c */ /* 0x002fe20003f05070 */
[----:B------:R-:W-:Y:S02]  /*4fd0*/  IMAD.MOV.U32 R9, RZ, RZ, -0x1 ;  /* 0xffffffffff097424 */ /* 0x000fe400078e00ff */
[----:B------:R-:W-:Y:S02]  /*4fe0*/  FMUL R8, R8, UR6 ;  /* 0x0000000608087c20 */ /* 0x000fe40008400000 */
[----:B------:R-:W1:Y:S01]  /*4ff0*/  LDC R19, c[0x0][0x148] ;  /* 0x00005200ff137b82 */ /* 0x000e620000000800 */
[----:B0-----:R-:W-:Y:S01]  /*5000*/  SHF.R.U64 R16, R6, R12, R7 ;  /* 0x0000000c06107219 */ /* 0x001fe20000001207 */
[----:B------:R0:W4:Y:S01]  /*5010*/  F2I.U32.TRUNC.NTZ R17, R8 ;  /* 0x0000000800117305 */ /* 0x000122000020f000 */
[----:B------:R-:W-:-:S02]  /*5020*/  ISETP.NE.AND.EX P0, PT, R29, RZ, PT, P0 ;  /* 0x000000ff1d00720c */ /* 0x000fc40003f05300 */
[----:B------:R-:W-:-:S03]  /*5030*/  SHF.R.U32.HI R7, RZ, R12, R7 ;  /* 0x0000000cff077219 */ /* 0x000fc60000011607 */
[----:B------:R-:W0:Y:S01]  /*5040*/  LDC R20, c[0x0][0x600] ;  /* 0x00018000ff147b82 */ /* 0x000e220000000800 */
[-CC-:B--2---:R-:W-:Y:S02]  /*5050*/  SHF.R.U64 R14, R16, R24.reuse, R7.reuse ;  /* 0x00000018100e7219 */ /* 0x184fe40000001207 */
[----:B------:R-:W-:-:S05]  /*5060*/  SHF.R.U32.HI R7, RZ, R24, R7 ;  /* 0x00000018ff077219 */ /* 0x000fca0000011607 */
[----:B------:R-:W2:Y:S01]  /*5070*/  LDC R25, c[0x0][0x648] ;  /* 0x00019200ff197b82 */ /* 0x000ea20000000800 */
[-CC-:B---3--:R-:W-:Y:S02]  /*5080*/  SHF.R.U64 R18, R14, R26.reuse, R7.reuse ;  /* 0x0000001a0e127219 */ /* 0x188fe40000001207 */
[-C--:B------:R-:W-:Y:S02]  /*5090*/  SHF.L.U32 R9, R9, R26.reuse, RZ ;  /* 0x0000001a09097219 */ /* 0x080fe400000006ff */
[-C--:B------:R-:W-:Y:S01]  /*50a0*/  SHF.R.U32.HI R7, RZ, R26.reuse, R7 ;  /* 0x0000001aff077219 */ /* 0x080fe20000011607 */
[----:B------:R-:W-:Y:S01]  /*50b0*/  IMAD.MOV.U32 R6, RZ, RZ, R18 ;  /* 0x000000ffff067224 */ /* 0x000fe200078e0012 */
[----:B------:R-:W-:Y:S01]  /*50c0*/  SHF.L.U32 R24, R11, R26, RZ ;  /* 0x0000001a0b187219 */ /* 0x000fe200000006ff */
[----:B------:R-:W3:Y:S01]  /*50d0*/  LDC R27, c[0x0][0x638] ;  /* 0x00018e00ff1b7b82 */ /* 0x000ee20000000800 */
[----:B------:R-:W-:-:S07]  /*50e0*/  LOP3.LUT R23, RZ, R9, RZ, 0x33, !PT ;  /* 0x00000009ff177212 */ /* 0x000fce00078e33ff */
[----:B------:R-:W0:Y:S01]  /*50f0*/  LDC R30, c[0x0][0x610] ;  /* 0x00018400ff1e7b82 */ /* 0x000e220000000800 */
[----:B----4-:R-:W-:Y:S05]  /*5100*/  @!P0 BRA `(.L_x_100) ;  /* 0x0000000000288947 */ /* 0x010fea0003800000 */
[----:B------:R-:W4:Y:S02]  /*5110*/  LDC R11, c[0x0][0x64c] ;  /* 0x00019300ff0b7b82 */ /* 0x000f240000000800 */
[----:B----4-:R-:W-:-:S05]  /*5120*/  IADD3 R11, P0, R18, R11, RZ ;  /* 0x0000000b120b7210 */ /* 0x010fca0007f1e0ff */
[----:B------:R-:W-:-:S04]  /*5130*/  IMAD.X R15, RZ, RZ, R7, P0 ;  /* 0x000000ffff0f7224 */ /* 0x000fc800000e0607 */
[----:B------:R-:W-:-:S04]  /*5140*/  IMAD.WIDE.U32 R6, R15, R28, RZ ;  /* 0x0000001c0f067225 */ /* 0x000fc800078e00ff */
[----:B0-----:R-:W-:-:S04]  /*5150*/  IMAD.WIDE.U32 R8, P0, R11, R29, R6 ;  /* 0x0000001d0b087225 */ /* 0x001fc80007800006 */
[----:B------:R-:W-:-:S04]  /*5160*/  IMAD.WIDE.U32 R6, R11, R28, RZ ;  /* 0x0000001c0b067225 */ /* 0x000fc800078e00ff */
[----:B------:R-:W-:Y:S01]  /*5170*/  IMAD.X R13, RZ, RZ, RZ, P0 ;  /* 0x000000ffff0d7224 */ /* 0x000fe200000e06ff */
[----:B------:R-:W-:Y:S01]  /*5180*/  IADD3 RZ, P0, R7, R8, RZ ;  /* 0x0000000807ff7210 */ /* 0x000fe20007f1e0ff */
[----:B------:R-:W-:-:S04]  /*5190*/  IMAD.MOV.U32 R12, RZ, RZ, R9 ;  /* 0x000000ffff0c7224 */ /* 0x000fc800078e0009 */
[----:B------:R-:W-:-:S08]  /*51a0*/  IMAD.WIDE.U32.X R6, R15, R29, R12, P0 ;  /* 0x0000001d0f067225 */ /* 0x000fd000000e040c */
.L_x_100:
[----:B--2---:R-:W-:Y:S01]  /*51b0*/  SHF.R.U64 R6, R6, R25, R7 ;  /* 0x0000001906067219 */ /* 0x004fe20000001207 */
[----:B0-----:R-:W-:Y:S01]  /*51c0*/  VIADD R11, R20, 0xffffffff ;  /* 0xffffffff140b7836 */ /* 0x001fe20000000000 */
[----:B------:R-:W-:Y:S01]  /*51d0*/  LOP3.LUT R9, R14, R23, RZ, 0xc0, !PT ;  /* 0x000000170e097212 */ /* 0x000fe200078ec0ff */
[----:B------:R-:W-:Y:S02]  /*51e0*/  IMAD.MOV R17, RZ, RZ, -R17 ;  /* 0x000000ffff117224 */ /* 0x000fe400078e0a11 */
[----:B------:R-:W-:Y:S02]  /*51f0*/  IMAD.MOV R7, RZ, RZ, -R6 ;  /* 0x000000ffff077224 */ /* 0x000fe400078e0a06 */
[----:B------:R-:W-:Y:S01]  /*5200*/  IMAD R24, R24, R6, R9 ;  /* 0x0000000618187224 */ /* 0x000fe200078e0209 */
[----:B------:R-:W-:Y:S01]  /*5210*/  LOP3.LUT R9, R16, R11, RZ, 0xc0, !PT ;  /* 0x0000000b10097212 */ /* 0x000fe200078ec0ff */
[----:B-1----:R-:W-:Y:S02]  /*5220*/  @P4 IMAD R21, R19, R17, R22 ;  /* 0x0000001113154224 */ /* 0x002fe400078e0216 */
[----:B---3--:R-:W-:-:S02]  /*5230*/  IMAD R6, R7, R27, R18 ;  /* 0x0000001b07067224 */ /* 0x008fc400078e0212 */
[----:B------:R-:W-:Y:S02]  /*5240*/  IMAD R24, R24, R30, R21 ;  /* 0x0000001e18187224 */ /* 0x000fe400078e0215 */
[----:B------:R-:W-:Y:S02]  /*5250*/  IMAD R9, R6, R20, R9 ;  /* 0x0000001406097224 */ /* 0x000fe400078e0209 */
[----:B------:R-:W-:-:S03]  /*5260*/  IMAD.MOV.U32 R7, RZ, RZ, 0x1 ;  /* 0x00000001ff077424 */ /* 0x000fc600078e00ff */
[----:B------:R-:W-:Y:S02]  /*5270*/  SEL R13, R9, R24, !P4 ;  /* 0x00000018090d7207 */ /* 0x000fe40006000000 */
[----:B------:R-:W-:-:S07]  /*5280*/  SEL R24, R24, R9, !P4 ;  /* 0x0000000918187207 */ /* 0x000fce0006000000 */
.L_x_98:
[----:B------:R-:W-:Y:S01]  /*5290*/  UIADD3 UR5, UR9, UR5, URZ ;  /* 0x0000000509057290 */ /* 0x000fe2000fffe03f */
[----:B------:R-:W-:Y:S01]  /*52a0*/  LOP3.LUT P0, RZ, R7, 0xff, RZ, 0xc0, !PT ;  /* 0x000000ff07ff7812 */ /* 0x000fe2000780c0ff */
[----:B------:R-:W-:Y:S02]  /*52b0*/  IMAD.MOV.U32 R12, RZ, RZ, R24 ;  /* 0x000000ffff0c7224 */ /* 0x000fe400078e0018 */
[----:B------:R-:W-:Y:S02]  /*52c0*/  USHF.R.U32.HI UR6, URZ, 0x1, UR5 ;  /* 0x000000013f067899 */ /* 0x000fe40008011605 */
[----:B------:R-:W-:Y:S02]  /*52d0*/  UISETP.GT.U32.AND UP1, UPT, UR5, 0x1, UPT ;  /* 0x000000010500788c */ /* 0x000fe4000bf24070 */
[----:B------:R-:W-:Y:S02]  /*52e0*/  ULOP3.LUT UR6, UR6, 0x1, URZ, 0xc0, !UPT ;  /* 0x0000000106067892 */ /* 0x000fe4000f8ec03f */
[----:B------:R-:W-:-:S02]  /*52f0*/  UISETP.LT.U32.AND UP1, UPT, UR9, 0x2, UP1 ;  /* 0x000000020900788c */ /* 0x000fc40008f21070 */
[----:B------:R-:W-:Y:S02]  /*5300*/  UISETP.NE.U32.AND UP0, UPT, UR6, 0x1, UPT ;  /* 0x000000010600788c */ /* 0x000fe4000bf05070 */
[----:B------:R-:W-:Y:S02]  /*5310*/  USEL UR7, URZ, 0x1, !UP1 ;  /* 0x000000013f077887 */ /* 0x000fe4000c800000 */
[----:B------:R-:W-:Y:S02]  /*5320*/  UISETP.GT.U32.AND UP0, UPT, UR9, 0x1, !UP0 ;  /* 0x000000010900788c */ /* 0x000fe4000c704070 */
[----:B------:R-:W-:Y:S02]  /*5330*/  ULOP3.LUT UR5, UR5, 0x1, URZ, 0xc0, !UPT ;  /* 0x0000000105057892 */ /* 0x000fe4000f8ec03f */
[----:B------:R-:W-:-:S04]  /*5340*/  USEL UR6, URZ, 0x1, !UP0 ;  /* 0x000000013f067887 */ /* 0x000fc8000c000000 */
[----:B------:R-:W-:Y:S01]  /*5350*/  ULOP3.LUT UR4, UR6, UR4, UR7, 0x96, !UPT ;  /* 0x0000000406047292 */ /* 0x000fe2000f8e9607 */
[----:B------:R-:W-:Y:S11]  /*5360*/  @P0 BRA `(.L_x_101) ;  /* 0xffffffb800e40947 */ /* 0x000ff6000383ffff */
[----:B------:R-:W-:Y:S05]  /*5370*/  EXIT ;  /* 0x000000000000794d */ /* 0x000fea0003800000 */
.L_x_3:
[----:B0-----:R-:W-:Y:S01]  /*5380*/  ULDC.64 UR4, c[0x0][0x650] ;  /* 0x0001940000047ab9 */ /* 0x001fe20000000a00 */
        /* <DEDUP_REMOVED lines=25> */
.L_x_103:
[-CC-:B------:R-:W-:Y:S01]  /*5520*/  SHF.R.U64 R17, R14, R18.reuse, R15.reuse ;  /* 0x000000120e117219 */ /* 0x180fe2000000120f */
[----:B------:R-:W0:Y:S01]  /*5530*/  LDC R16, c[0x0][0x618] ;  /* 0x00018600ff107b82 */ /* 0x000e220000000800 */
[----:B------:R-:W-:Y:S01]  /*5540*/  SHF.R.U32.HI R7, RZ, R18, R15 ;  /* 0x00000012ff077219 */ /* 0x000fe2000001160f */
[----:B------:R-:W-:Y:S01]  /*5550*/  ULDC UR4, c[0x0][0x150] ;  /* 0x0000540000047ab9 */ /* 0x000fe20000000800 */
[----:B------:R-:W-:Y:S01]  /*5560*/  IADD3 R9, P0, RZ, -R17, RZ ;  /* 0x80000011ff097210 */ /* 0x000fe20007f1e0ff */
[----:B------:R-:W-:Y:S01]  /*5570*/  IMAD.MOV.U32 R10, RZ, RZ, R0 ;  /* 0x000000ffff0a7224 */ /* 0x000fe200078e0000 */
[----:B------:R-:W-:Y:S01]  /*5580*/  I2FP.F32.U32 R12, R6 ;  /* 0x00000006000c7245 */ /* 0x000fe20000201000 */
[----:B------:R-:W-:Y:S02]  /*5590*/  IMAD.MOV.U32 R11, RZ, RZ, R5 ;  /* 0x000000ffff0b7224 */ /* 0x000fe400078e0005 */
[----:B------:R-:W1:Y:S01]  /*55a0*/  LDC.64 R26, c[0x0][0x640] ;  /* 0x00019000ff1a7b82 */ /* 0x000e620000000a00 */
[----:B------:R-:W-:-:S02]  /*55b0*/  IMAD.X R7, RZ, RZ, ~R7, P0 ;  /* 0x000000ffff077224 */ /* 0x000fc400000e0e07 */
[----:B------:R-:W-:Y:S01]  /*55c0*/  FMUL R13, R12, UR4 ;  /* 0x000000040c0d7c20 */ /* 0x000fe20008400000 */
[----:B------:R-:W-:Y:S01]  /*55d0*/  IMAD.WIDE.U32 R10, R9, R20, R10 ;  /* 0x00000014090a7225 */ /* 0x000fe200078e000a */
[----:B------:R-:W-:-:S03]  /*55e0*/  ULDC UR4, c[0x0][0x154] ;  /* 0x0000550000047ab9 */ /* 0x000fc60000000800 */
[----:B------:R-:W-:Y:S01]  /*55f0*/  IMAD R12, R7, R20, RZ ;  /* 0x00000014070c7224 */ /* 0x000fe200078e02ff */
[----:B------:R-:W2:Y:S01]  /*5600*/  LDC R15, c[0x0][0x144] ;  /* 0x00005100ff0f7b82 */ /* 0x000ea20000000800 */
[----:B------:R-:W3:Y:S02]  /*5610*/  F2I.U32.TRUNC.NTZ R13, R13 ;  /* 0x0000000d000d7305 */ /* 0x000ee4000020f000 */
[----:B------:R-:W-:Y:S02]  /*5620*/  IMAD R7, R9, R21, R12 ;  /* 0x0000001509077224 */ /* 0x000fe400078e020c */
[----:B------:R-:W-:Y:S02]  /*5630*/  IMAD.MOV.U32 R12, RZ, RZ, 0x1 ;  /* 0x00000001ff0c7424 */ /* 0x000fe400078e00ff */
[----:B------:R-:W-:Y:S01]  /*5640*/  IMAD.IADD R7, R11, 0x1, R7 ;  /* 0x000000010b077824 */ /* 0x000fe200078e0207 */
[----:B------:R-:W4:Y:S04]  /*5650*/  LDC R18, c[0x0][0x608] ;  /* 0x00018200ff127b82 */ /* 0x000f280000000800 */
[----:B0-----:R-:W-:-:S02]  /*5660*/  SHF.R.U64 R14, R10, R16, R7 ;  /* 0x000000100a0e7219 */ /* 0x001fc40000001207 */
[----:B------:R-:W-:Y:S02]  /*5670*/  I2FP.F32.U32 R10, R8 ;  /* 0x00000008000a7245 */ /* 0x000fe40000201000 */
[----:B------:R-:W0:Y:S01]  /*5680*/  LDC R25, c[0x0][0x658] ;  /* 0x00019600ff197b82 */ /* 0x000e220000000800 */
[----:B-1----:R-:W-:Y:S01]  /*5690*/  ISETP.NE.U32.AND P0, PT, R26, RZ, PT ;  /* 0x000000ff1a00720c */ /* 0x002fe20003f05070 */
[----:B---3--:R-:W-:Y:S01]  /*56a0*/  IMAD.MOV R9, RZ, RZ, -R13 ;  /* 0x000000ffff097224 */ /* 0x008fe200078e0a0d */
[----:B------:R-:W-:Y:S01]  /*56b0*/  SHF.R.U32.HI R7, RZ, R16, R7 ;  /* 0x00000010ff077219 */ /* 0x000fe20000011607 */
[----:B------:R-:W-:Y:S01]  /*56c0*/  FMUL R10, R10, UR4 ;  /* 0x000000040a0a7c20 */ /* 0x000fe20008400000 */
[----:B------:R-:W-:Y:S01]  /*56d0*/  ISETP.NE.AND.EX P0, PT, R27, RZ, PT, P0 ;  /* 0x000000ff1b00720c */ /* 0x000fe20003f05300 */
[----:B------:R-:W-:Y:S02]  /*56e0*/  IMAD.MOV.U32 R16, RZ, RZ, -0x1 ;  /* 0xffffffffff107424 */ /* 0x000fe400078e00ff */
[----:B------:R-:W1:Y:S01]  /*56f0*/  LDC R21, c[0x0][0x148] ;  /* 0x00005200ff157b82 */ /* 0x000e620000000800 */
[----:B--2---:R-:W-:-:S07]  /*5700*/  IMAD R23, R15, R9, R6 ;  /* 0x000000090f177224 */ /* 0x004fce00078e0206 */
[----:B------:R-:W2:Y:S01]  /*5710*/  LDC R20, c[0x0][0x600] ;  /* 0x00018000ff147b82 */ /* 0x000ea20000000800 */
[-CC-:B----4-:R-:W-:Y:S02]  /*5720*/  SHF.R.U64 R19, R14, R18.reuse, R7.reuse ;  /* 0x000000120e137219 */ /* 0x190fe40000001207 */
[----:B------:R-:W-:Y:S02]  /*5730*/  SHF.R.U32.HI R6, RZ, R18, R7 ;  /* 0x00000012ff067219 */ /* 0x000fe40000011607 */
[----:B------:R3:W4:Y:S03]  /*5740*/  F2I.U32.TRUNC.NTZ R18, R10 ;  /* 0x0000000a00127305 */ /* 0x000726000020f000 */
[----:B------:R-:W1:Y:S01]  /*5750*/  LDC R22, c[0x0][0x648] ;  /* 0x00019200ff167b82 */ /* 0x000e620000000800 */
[-C--:B0-----:R-:W-:Y:S02]  /*5760*/  SHF.L.U32 R9, R16, R25.reuse, RZ ;  /* 0x0000001910097219 */ /* 0x081fe400000006ff */
[----:B------:R-:W-:-:S02]  /*5770*/  SHF.R.U64 R16, R19, R25, R6 ;  /* 0x0000001913107219 */ /* 0x000fc40000001206 */
[-C--:B------:R-:W-:Y:S02]  /*5780*/  SHF.R.U32.HI R7, RZ, R25.reuse, R6 ;  /* 0x00000019ff077219 */ /* 0x080fe40000011606 */
[----:B------:R-:W-:Y:S01]  /*5790*/  SHF.L.U32 R25, R12, R25, RZ ;  /* 0x000000190c197219 */ /* 0x000fe200000006ff */
[----:B------:R-:W0:Y:S01]  /*57a0*/  LDC R24, c[0x0][0x638] ;  /* 0x00018e00ff187b82 */ /* 0x000e220000000800 */
[----:B------:R-:W-:Y:S01]  /*57b0*/  LOP3.LUT R28, RZ, R9, RZ, 0x33, !PT ;  /* 0x00000009ff1c7212 */ /* 0x000fe200078e33ff */
[----:B------:R-:W-:-:S06]  /*57c0*/  IMAD.MOV.U32 R6, RZ, RZ, R16 ;  /* 0x000000ffff067224 */ /* 0x000fcc00078e0010 */
[----:B------:R-:W0:Y:S01]  /*57d0*/  LDC R29, c[0x0][0x610] ;  /* 0x00018400ff1d7b82 */ /* 0x000e220000000800 */
[----:B---34-:R-:W-:Y:S05]  /*57e0*/  @!P0 BRA `(.L_x_104) ;  /* 0x0000000000288947 */ /* 0x018fea0003800000 */
        /* <DEDUP_REMOVED lines=10> */
.L_x_104:
[----:B-1----:R-:W-:Y:S01]  /*5890*/  SHF.R.U64 R7, R6, R22, R7 ;  /* 0x0000001606077219 */ /* 0x002fe20000001207 */
[----:B--2---:R-:W-:Y:S01]  /*58a0*/  VIADD R11, R20, 0xffffffff ;  /* 0xffffffff140b7836 */ /* 0x004fe20000000000 */
[----:B------:R-:W-:Y:S01]  /*58b0*/  LOP3.LUT R6, R19, R28, RZ, 0xc0, !PT ;  /* 0x0000001c13067212 */ /* 0x000fe200078ec0ff */
[----:B------:R-:W-:Y:S02]  /*58c0*/  IMAD.MOV R18, RZ, RZ, -R18 ;  /* 0x000000ffff127224 */ /* 0x000fe400078e0a12 */
[----:B------:R-:W-:Y:S02]  /*58d0*/  IMAD.MOV R9, RZ, RZ, -R7 ;  /* 0x000000ffff097224 */ /* 0x000fe400078e0a07 */
[----:B------:R-:W-:Y:S01]  /*58e0*/  IMAD R12, R25, R7, R6 ;  /* 0x00000007190c7224 */ /* 0x000fe200078e0206 */
[----:B------:R-:W-:Y:S01]  /*58f0*/  LOP3.LUT R7, R14, R11, RZ, 0xc0, !PT ;  /* 0x0000000b0e077212 */ /* 0x000fe200078ec0ff */
[----:B------:R-:W-:Y:S02]  /*5900*/  @P4 IMAD R23, R21, R18, R8 ;  /* 0x0000001215174224 */ /* 0x000fe400078e0208 */
[----:B0-----:R-:W-:-:S02]  /*5910*/  IMAD R6, R9, R24, R16 ;  /* 0x0000001809067224 */ /* 0x001fc400078e0210 */
[----:B------:R-:W-:Y:S02]  /*5920*/  IMAD R12, R12, R29, R23 ;  /* 0x0000001d0c0c7224 */ /* 0x000fe400078e0217 */
[----:B------:R-:W-:Y:S02]  /*5930*/  IMAD R7, R6, R20, R7 ;  /* 0x0000001406077224 */ /* 0x000fe400078e0207 */
[----:B------:R-:W-:Y:S02]  /*5940*/  IMAD.MOV.U32 R10, RZ, RZ, 0x1 ;  /* 0x00000001ff0a7424 */ /* 0x000fe400078e00ff */
[----:B------:R-:W-:Y:S01]  /*5950*/  IMAD.MOV.U32 R9, RZ, RZ, R17 ;  /* 0x000000ffff097224 */ /* 0x000fe200078e0011 */
[----:B------:R-:W-:Y:S02]  /*5960*/  SEL R16, R7, R12, !P4 ;  /* 0x0000000c07107207 */ /* 0x000fe40006000000 */
[----:B------:R-:W-:-:S07]  /*5970*/  SEL R12, R12, R7, !P4 ;  /* 0x000000070c0c7207 */ /* 0x000fce0006000000 */
.L_x_102:
[----:B------:R-:W-:-:S08]  /*5980*/  NOP ;  /* 0x0000000000007918 */ /* 0x000fd00000000000 */
[----:B------:R-:W0:-:S00]  /*5990*/  USETMAXREG.DEALLOC.CTAPOOL 0x28 ;  /* 0x00000028000079c8 */ /* 0x000e0000080e0500 */
[----:B0-----:R-:W-:-:S13]  /*59a0*/  ISETP.NE.AND P0, PT, R3, RZ, PT ;  /* 0x000000ff0300720c */ /* 0x001fda0003f05270 */
[----:B------:R-:W-:Y:S05]  /*59b0*/  @P0 EXIT ;  /* 0x000000000000094d */ /* 0x000fea0003800000 */
[----:B------:R-:W-:Y:S01]  /*59c0*/  LOP3.LUT P0, RZ, R10, 0xff, RZ, 0xc0, !PT ;  /* 0x000000ff0aff7812 */ /* 0x000fe2000780c0ff */
[----:B------:R-:W-:Y:S02]  /*59d0*/  IMAD.MOV.U32 R11, RZ, RZ, 0x1 ;  /* 0x00000001ff0b7424 */ /* 0x000fe400078e00ff */
[----:B------:R-:W-:-:S10]  /*59e0*/  IMAD.MOV.U32 R10, RZ, RZ, RZ ;  /* 0x000000ffff0a7224 */ /* 0x000fd400078e00ff */
[----:B------:R-:W-:Y:S05]  /*59f0*/  @!P0 BRA `(.L_x_105) ;  /* 0x0000000c003c8947 */ /* 0x000fea0003800000 */
[----:B------:R-:W0:Y:S01]  /*5a00*/  LDC R3, c[0x0][0x28c] ;  /* 0x0000a300ff037b82 */ /* 0x000e220000000800 */
[----:B------:R-:W-:Y:S01]  /*5a10*/  ULDC UR5, c[0x0][0x600] ;  /* 0x0001800000057ab9 */ /* 0x000fe20000000800 */
[----:B------:R-:W-:Y:S01]  /*5a20*/  ULDC UR4, c[0x0][0xc] ;  /* 0x0000030000047ab9 */ /* 0x000fe20000000800 */
[----:B------:R-:W-:Y:S01]  /*5a30*/  UIADD3 UR16, UR5, -0x1, URZ ;  /* 0xffffffff05107890 */ /* 0x000fe2000fffe03f */
[C---:B------:R-:W-:Y:S01]  /*5a40*/  LOP3.LUT P3, RZ, R2.reuse, 0x7f, RZ, 0xc0, !PT ;  /* 0x0000007f02ff7812 */ /* 0x040fe2000786c0ff */
[----:B------:R-:W-:Y:S01]  /*5a50*/  ULDC UR6, c[0x0][0x658] ;  /* 0x0001960000067ab9 */ /* 0x000fe20000000800 */
[----:B------:R-:W-:Y:S01]  /*5a60*/  ULDC UR5, c[0x0][0x10] ;  /* 0x0000040000057ab9 */ /* 0x000fe20000000800 */
[----:B------:R-:W-:Y:S01]  /*5a70*/  UMOV UR7, 0xffffffff ;  /* 0xffffffff00077882 */ /* 0x000fe20000000000 */
[----:B------:R-:W-:Y:S01]  /*5a80*/  UMOV UR8, 0x1 ;  /* 0x0000000100087882 */ /* 0x000fe20000000000 */
[----:B------:R-:W-:Y:S01]  /*5a90*/  UIMAD.WIDE.U32 UR4, UR4, UR5, URZ ;  /* 0x00000005040472a5 */ /* 0x000fe2000f8e003f */
[----:B------:R-:W-:Y:S01]  /*5aa0*/  LOP3.LUT P0, RZ, R2, 0x1f, RZ, 0xc0, !PT ;  /* 0x0000001f02ff7812 */ /* 0x000fe2000780c0ff */
[----:B------:R-:W-:Y:S01]  /*5ab0*/  USHF.L.U32 UR7, UR7, UR6, URZ ;  /* 0x0000000607077299 */ /* 0x000fe2000800063f */
[----:B------:R-:W-:Y:S01]  /*5ac0*/  BSSY B0, `(.L_x_105) ;  /* 0x00000c2000007945 */ /* 0x000fe20003800000 */
[----:B------:R-:W-:Y:S01]  /*5ad0*/  USHF.L.U32 UR18, UR8, UR6, URZ ;  /* 0x0000000608127299 */ /* 0x000fe2000800063f */
[----:B------:R-:W-:Y:S01]  /*5ae0*/  IMAD.MOV.U32 R14, RZ, RZ, 0x1 ;  /* 0x00000001ff0e7424 */ /* 0x000fe200078e00ff */
[----:B------:R-:W-:Y:S01]  /*5af0*/  LOP3.LUT R17, R4, 0x2, RZ, 0xfc, !PT ;  /* 0x0000000204117812 */ /* 0x000fe200078efcff */
[----:B------:R-:W-:Y:S01]  /*5b00*/  ULDC UR6, c[0x0][0x14] ;  /* 0x0000050000067ab9 */ /* 0x000fe20000000800 */
[----:B------:R-:W-:Y:S01]  /*5b10*/  PLOP3.LUT P0, PT, P0, P3, PT, 0x8a, 0x0 ;  /* 0x000000000000781c */ /* 0x000fe20000707172 */
[----:B------:R-:W-:Y:S01]  /*5b20*/  UIMAD.WIDE.U32 UR20, UR4, UR6, URZ ;  /* 0x00000006041472a5 */ /* 0x000fe2000f8e003f */
[----:B------:R-:W-:Y:S01]  /*5b30*/  IMAD.MOV.U32 R11, RZ, RZ, 0x1 ;  /* 0x00000001ff0b7424 */ /* 0x000fe200078e00ff */
[----:B------:R-:W-:Y:S01]  /*5b40*/  UIMAD UR13, UR5, UR6, URZ ;  /* 0x00000006050d72a4 */ /* 0x000fe2000f8e023f */
[----:B------:R-:W-:Y:S01]  /*5b50*/  IMAD.MOV.U32 R10, RZ, RZ, RZ ;  /* 0x000000ffff0a7224 */ /* 0x000fe200078e00ff */
[----:B------:R-:W-:Y:S01]  /*5b60*/  ULOP3.LUT UR17, URZ, UR7, URZ, 0x33, !UPT ;  /* 0x000000073f117292 */ /* 0x000fe2000f8e333f */
[----:B0-----:R-:W-:Y:S01]  /*5b70*/  VIADD R3, R3, 0x7f ;  /* 0x0000007f03037836 */ /* 0x001fe20000000000 */
[----:B------:R-:W-:Y:S01]  /*5b80*/  UIADD3 UR13, UR21, UR13, URZ ;  /* 0x0000000d150d7290 */ /* 0x000fe2000fffe03f */
[----:B------:R-:W-:-:S03]  /*5b90*/  ULDC.64 UR22, c[0x0][0x198] ;  /* 0x0000660000167ab9 */ /* 0x000fc60000000a00 */
[----:B------:R-:W-:-:S04]  /*5ba0*/  SHF.R.S32.HI R6, RZ, 0x1f, R3 ;  /* 0x0000001fff067819 */ /* 0x000fc80000011403 */
[----:B------:R-:W-:-:S04]  /*5bb0*/  LEA.HI R6, R6, R3, RZ, 0x7 ;  /* 0x0000000306067211 */ /* 0x000fc800078f38ff */
[----:B------:R-:W-:-:S05]  /*5bc0*/  SHF.R.S32.HI R15, RZ, 0x7, R6 ;  /* 0x00000007ff0f7819 */ /* 0x000fca0000011406 */
[----:B------:R-:W-:-:S07]  /*5bd0*/  VIADD R13, R15, 0x1 ;  /* 0x000000010f0d7836 */ /* 0x000fce0000000000 */
.L_x_117:
[----:B------:R-:W-:-:S03]  /*5be0*/  UMOV UR4, 0xffffffff ;  /* 0xffffffff00047882 */ /* 0x000fc60000000000 */
[----:B------:R-:W-:Y:S05]  /*5bf0*/  BRA.DIV UR4, `(.L_x_106) ;  /* 0x0000000e04647947 */ /* 0x000fea000b800000 */
[----:B------:R-:W-:-:S13]  /*5c00*/  ELECT P1, URZ, PT ;  /* 0x00000000003f782f */ /* 0x000fda0003820000 */
.L_x_126:
[----:B------:R-:W0:Y:S01]  /*5c10*/  LDC R2, c[0x0][0x28c] ;  /* 0x0000a300ff027b82 */ /* 0x000e220000000800 */
[----:B------:R-:W-:Y:S01]  /*5c20*/  BSSY B1, `(.L_x_107) ;  /* 0x0000037000017945 */ /* 0x000fe20003800000 */
[----:B0-----:R-:W-:-:S13]  /*5c30*/  ISETP.LT.OR P1, PT, R2, 0x1, !P1 ;  /* 0x000000010200780c */ /* 0x001fda0004f21670 */
[----:B------:R-:W-:Y:S05]  /*5c40*/  @P1 BRA `(.L_x_108) ;  /* 0x0000000000d01947 */ /* 0x000fea0003800000 */
[----:B------:R-:W-:Y:S02]  /*5c50*/  IMAD.SHL.U32 R16, R16, 0x40, RZ ;  /* 0x0000004010107824 */ /* 0x000fe400078e00ff */
[----:B------:R-:W-:Y:S02]  /*5c60*/  IMAD.SHL.U32 R12, R12, 0x80, RZ ;  /* 0x000000800c0c7824 */ /* 0x000fe400078e00ff */
[----:B------:R-:W-:Y:S02]  /*5c70*/  IMAD.MOV.U32 R20, RZ, RZ, RZ ;  /* 0x000000ffff147224 */ /* 0x000fe400078e00ff */
[----:B------:R-:W-:Y:S02]  /*5c80*/  IMAD.MOV.U32 R2, RZ, RZ, R13 ;  /* 0x000000ffff027224 */ /* 0x000fe400078e000d */
[----:B------:R-:W-:Y:S02]  /*5c90*/  IMAD.MOV.U32 R3, RZ, RZ, R11 ;  /* 0x000000ffff037224 */ /* 0x000fe400078e000b */
[----:B------:R-:W-:-:S07]  /*5ca0*/  IMAD.MOV.U32 R6, RZ, RZ, R10 ;  /* 0x000000ffff067224 */ /* 0x000fce00078e000a */
.L_x_112:
[----:B------:R-:W0:Y:S01]  /*5cb0*/  S2R R8, SR_CgaCtaId ;  /* 0x0000000000087919 */ /* 0x000e220000008800 */
[----:B------:R-:W-:-:S04]  /*5cc0*/  MOV R7, 0x400 ;  /* 0x0000040000077802 */ /* 0x000fc80000000f00 */
[----:B0-----:R-:W-:Y:S02]  /*5cd0*/  LEA R19, R8, R7, 0x18 ;  /* 0x0000000708137211 */ /* 0x001fe400078ec0ff */
[----:B------:R-:W-:Y:S01]  /*5ce0*/  SHF.L.U32 R7, R3, 0x1f, RZ ;  /* 0x0000001f03077819 */ /* 0x000fe200000006ff */
[----:B------:R-:W0:Y:S02]  /*5cf0*/  @!P3 LDC R8, c[0x0][0x500] ;  /* 0x00014000ff08bb82 */ /* 0x000e240000000800 */
[----:B------:R-:W-:-:S04]  /*5d00*/  IMAD R18, R6, 0x8, R19 ;  /* 0x0000000806127824 */ /* 0x000fc800078e0213 */
[----:B------:R-:W1:Y:S02]  /*5d10*/  SYNCS.PHASECHK.TRANS64.TRYWAIT P1, [R18+URZ+0x10], R7 ;  /* 0x00001007120075a7 */ /* 0x000e64000802017f */
[----:B-1----:R-:W-:Y:S05]  /*5d20*/  @!P1 BRA `(.L_x_109) ;  /* 0x0000000c00389947 */ /* 0x002fea0003800000 */
.L_x_127:
[----:B-1----:R-:W-:Y:S01]  /*5d30*/  PRMT R7, R17, 0x9910, RZ ;  /* 0x0000991011077816 */ /* 0x002fe200000000ff */
[----:B0-----:R0:W-:Y:S03]  /*5d40*/  @!P3 SYNCS.ARRIVE.TRANS64 RZ, [R18+URZ], R8 ;  /* 0x0000000812ffb9a7 */ /* 0x0011e6000800003f */
[----:B------:R-:W-:-:S13]  /*5d50*/  ISETP.NE.AND P1, PT, R7, 0x2, PT ;  /* 0x000000020700780c */ /* 0x000fda0003f25270 */
[----:B0-----:R-:W-:Y:S05]  /*5d60*/  @P1 BRA `(.L_x_110) ;  /* 0x0000000000041947 */ /* 0x001fea0003800000 */
[----:B------:R-:W-:Y:S01]  /*5d70*/  BPT.TRAP 0x1 ;  /* 0x000000040000795c */ /* 0x000fe20000300000 */
.L_x_110:
[----:B------:R-:W-:Y:S05]  /*5d80*/  @P0 BRA `(.L_x_111) ;  /* 0x0000000000040947 */ /* 0x000fea0003800000 */
[----:B------:R-:W-:Y:S01]  /*5d90*/  BPT.TRAP 0x1 ;  /* 0x000000040000795c */ /* 0x000fe20000300000 */
.L_x_111:
[--C-:B------:R-:W-:Y:S01]  /*5da0*/  IMAD R7, R6, 0x4000, R19.reuse ;  /* 0x0000400006077824 */ /* 0x100fe200078e0213 */
[----:B------:R-:W-:Y:S01]  /*5db0*/  R2UR UR9, R18 ;  /* 0x00000000120972ca */ /* 0x000fe200000e0000 */
[----:B------:R-:W-:Y:S01]  /*5dc0*/  IMAD R19, R6, 0x2000, R19 ;  /* 0x0000200006137824 */ /* 0x000fe200078e0213 */
[----:B------:R-:W-:Y:S01]  /*5dd0*/  UIADD3 UR4, UP0, UR22, 0xf0, URZ ;  /* 0x000000f016047890 */ /* 0x000fe2000ff1e03f */
[----:B------:R-:W-:Y:S01]  /*5de0*/  VIADD R2, R2, 0xffffffff ;  /* 0xffffffff02027836 */ /* 0x000fe20000000000 */
[----:B------:R-:W-:Y:S01]  /*5df0*/  R2UR UR5, R7 ;  /* 0x00000000070572ca */ /* 0x000fe200000e0000 */
[----:B------:R-:W-:Y:S01]  /*5e00*/  UIADD3 UR24, UP1, UR22, 0x1f0, URZ ;  /* 0x000001f016187890 */ /* 0x000fe2000ff3e03f */
[----:B------:R-:W-:Y:S01]  /*5e10*/  R2UR UR8, R19 ;  /* 0x00000000130872ca */ /* 0x000fe200000e0000 */
[----:B------:R-:W-:Y:S01]  /*5e20*/  VIADD R6, R6, 0x1 ;  /* 0x0000000106067836 */ /* 0x000fe20000000000 */
[----:B------:R-:W-:Y:S01]  /*5e30*/  R2UR UR11, R12 ;  /* 0x000000000c0b72ca */ /* 0x000fe200000e0000 */
[----:B------:R-:W-:Y:S01]  /*5e40*/  UIADD3.X UR25, URZ, UR23, URZ, UP1, !UPT ;  /* 0x000000173f197290 */ /* 0x000fe20008ffe43f */
[----:B------:R-:W-:Y:S01]  /*5e50*/  R2UR UR10, R20 ;  /* 0x00000000140a72ca */ /* 0x000fe200000e0000 */
[----:B------:R-:W-:Y:S01]  /*5e60*/  UMOV UR6, 0x0 ;  /* 0x0000000000067882 */ /* 0x000fe20000000000 */
[----:B------:R-:W-:Y:S01]  /*5e70*/  R2UR UR12, R9 ;  /* 0x00000000090c72ca */ /* 0x000fe200000e0000 */
[----:B------:R-:W-:Y:S01]  /*5e80*/  UMOV UR7, 0x10000000 ;  /* 0x1000000000077882 */ /* 0x000fe20000000000 */
[----:B------:R-:W-:Y:S01]  /*5e90*/  R2UR UR19, R16 ;  /* 0x00000000101372ca */ /* 0x000fe200000e0000 */
[----:B------:R-:W-:Y:S01]  /*5ea0*/  VIADD R20, R20, 0x80 ;  /* 0x0000008014147836 */ /* 0x000fe20000000000 */
[----:B------:R-:W-:Y:S01]  /*5eb0*/  ISETP.GT.AND P2, PT, R2, 0x1, PT ;  /* 0x000000010200780c */ /* 0x000fe20003f44270 */
[----:B------:R-:W-:Y:S01]  /*5ec0*/  UIADD3 UR14, UR5, 0x100, URZ ;  /* 0x00000100050e7890 */ /* 0x000fe2000fffe03f */
[----:B------:R-:W-:Y:S01]  /*5ed0*/  ISETP.NE.AND P1, PT, R6, 0x2, PT ;  /* 0x000000020600780c */ /* 0x000fe20003f25270 */
[----:B------:R-:W-:-:S02]  /*5ee0*/  UIADD3.X UR5, URZ, UR23, URZ, UP0, !UPT ;  /* 0x000000173f057290 */ /* 0x000fc400087fe43f */
[----:B------:R-:W-:Y:S01]  /*5ef0*/  UIADD3 UR15, UR8, 0x8100, URZ ;  /* 0x00008100080f7890 */ /* 0x000fe2000fffe03f */
[----:B------:R-:W-:Y:S02]  /*5f00*/  SEL R8, RZ, 0x1, P1 ;  /* 0x00000001ff087807 */ /* 0x000fe40000800000 */
[----:B------:R-:W-:Y:S01]  /*5f10*/  UMOV UR8, UR14 ;  /* 0x0000000e00087c82 */ /* 0x000fe20008000000 */
[----:B------:R-:W-:Y:S02]  /*5f20*/  SEL R6, R6, RZ, P1 ;  /* 0x000000ff06067207 */ /* 0x000fe40000800000 */
[----:B------:R-:W-:Y:S01]  /*5f30*/  LOP3.LUT R3, R3, R8, RZ, 0x3c, !PT ;  /* 0x0000000803037212 */ /* 0x000fe200078e3cff */
[----:B------:R0:W-:Y:S02]  /*5f40*/  UTMALDG.3D [UR8], [UR4], desc[UR6] ;  /* 0x00000608040075b4 */ /* 0x0001e40008011000 */
[----:B0-----:R-:W-:Y:S01]  /*5f50*/  UMOV UR8, UR15 ;  /* 0x0000000f00087c82 */ /* 0x001fe20008000000 */
[----:B------:R-:W-:-:S02]  /*5f60*/  UMOV UR11, UR19 ;  /* 0x00000013000b7c82 */ /* 0x000fc40008000000 */
[----:B------:R0:W-:Y:S02]  /*5f70*/  UTMALDG.3D [UR8], [UR24], desc[UR6] ;  /* 0x00000608180075b4 */ /* 0x0001e40008011000 */
[----:B0-----:R-:W-:Y:S05]  /*5f80*/  @P2 BRA `(.L_x_112) ;  /* 0xfffffffc00482947 */ /* 0x001fea000383ffff */
.L_x_108:
[----:B------:R-:W-:Y:S05]  /*5f90*/  BSYNC B1 ;  /* 0x0000000000017941 */ /* 0x000fea0003800000 */
.L_x_107:
[----:B------:R-:W-:Y:S01]  /*5fa0*/  LOP3.LUT P2, RZ, R14, 0xff, RZ, 0xc0, !PT ;  /* 0x000000ff0eff7812 */ /* 0x000fe2000784c0ff */
[----:B------:R-:W-:Y:S01]  /*5fb0*/  IMAD.IADD R10, R15, 0x1, R10 ;  /* 0x000000010f0a7824 */ /* 0x000fe200078e020a */
[----:B------:R-:W-:Y:S01]  /*5fc0*/  IADD3 R0, P5, R0, UR20, RZ ;  /* 0x0000001400007c10 */ /* 0x000fe2000ffbe0ff */
[----:B------:R-:W-:Y:S01]  /*5fd0*/  ULDC.64 UR4, c[0x0][0x650] ;  /* 0x0001940000047ab9 */ /* 0x000fe20000000a00 */
[----:B------:R-:W-:Y:S01]  /*5fe0*/  BSSY B1, `(.L_x_113) ;  /* 0x000006d000017945 */ /* 0x000fe20003800000 */
[----:B------:R-:W-:Y:S01]  /*5ff0*/  IMAD.MOV.U32 R12, RZ, RZ, -0x1 ;  /* 0xffffffffff0c7424 */ /* 0x000fe200078e00ff */
[----:B------:R-:W-:Y:S01]  /*6000*/  SHF.R.U32.HI R2, RZ, 0x1, R10 ;  /* 0x00000001ff027819 */ /* 0x000fe2000001160a */
[----:B------:R-:W-:Y:S01]  /*6010*/  IMAD.MOV.U32 R16, RZ, RZ, -0x1 ;  /* 0xffffffffff107424 */ /* 0x000fe200078e00ff */
[----:B------:R-:W-:Y:S01]  /*6020*/  ISETP.GT.U32.AND P1, PT, R10, 0x1, PT ;  /* 0x000000010a00780c */ /* 0x000fe20003f24070 */
[----:B------:R-:W-:Y:S01]  /*6030*/  IMAD.MOV.U32 R9, RZ, RZ, -0x1 ;  /* 0xffffffffff097424 */ /* 0x000fe200078e00ff */
[----:B------:R-:W-:-:S02]  /*6040*/  LOP3.LUT R2, R2, 0x1, RZ, 0xc0, !PT ;  /* 0x0000000102027812 */ /* 0x000fc400078ec0ff */
[----:B------:R-:W-:Y:S01]  /*6050*/  ISETP.LT.U32.AND P1, PT, R15, 0x2, P1 ;  /* 0x000000020f00780c */ /* 0x000fe20000f21070 */
[----:B------:R-:W0:Y:S01]  /*6060*/  @P2 S2R R6, SR_CgaCtaId ;  /* 0x0000000000062919 */ /* 0x000e220000008800 */
[----:B------:R-:W-:Y:S02]  /*6070*/  @P2 MOV R3, 0x400 ;  /* 0x0000040000032802 */ /* 0x000fe40000000f00 */
[----:B------:R-:W-:Y:S02]  /*6080*/  IADD3.X R5, R5, UR13, RZ, P5, !PT ;  /* 0x0000000d05057c10 */ /* 0x000fe4000affe4ff */
[----:B------:R-:W-:Y:S02]  /*6090*/  ISETP.GE.U32.AND P5, PT, R0, UR4, PT ;  /* 0x0000000400007c0c */ /* 0x000fe4000bfa6070 */
[----:B------:R-:W-:Y:S02]  /*60a0*/  LOP3.LUT R10, R10, 0x1, RZ, 0xc0, !PT ;  /* 0x000000010a0a7812 */ /* 0x000fe400078ec0ff */
[----:B------:R-:W-:-:S02]  /*60b0*/  PRMT R14, RZ, 0x7610, R14 ;  /* 0x00007610ff0e7816 */ /* 0x000fc4000000000e */
[----:B0-----:R-:W-:-:S04]  /*60c0*/  @P2 LEA R3, R6, R3, 0x18 ;  /* 0x0000000306032211 */ /* 0x001fc800078ec0ff */
[----:B------:R0:W-:Y:S01]  /*60d0*/  @P2 SYNCS.ARRIVE.TRANS64.A1T0 RZ, [R3+URZ+0x38], RZ ;  /* 0x000038ff03ff29a7 */ /* 0x0001e2000810003f */
[----:B------:R-:W-:Y:S02]  /*60e0*/  ISETP.NE.U32.AND P2, PT, R2, 0x1, PT ;  /* 0x000000010200780c */ /* 0x000fe40003f45070 */
[----:B------:R-:W-:Y:S02]  /*60f0*/  SEL R2, RZ, 0x1, !P1 ;  /* 0x00000001ff027807 */ /* 0x000fe40004800000 */
[----:B------:R-:W-:Y:S02]  /*6100*/  ISETP.GE.U32.AND.EX P1, PT, R5, UR5, PT, P5 ;  /* 0x0000000505007c0c */ /* 0x000fe4000bf26150 */
[----:B------:R-:W-:-:S04]  /*6110*/  ISETP.GT.U32.AND P2, PT, R15, 0x1, !P2 ;  /* 0x000000010f00780c */ /* 0x000fc80005744070 */
[----:B0-----:R-:W-:-:S04]  /*6120*/  SEL R3, RZ, 0x1, !P2 ;  /* 0x00000001ff037807 */ /* 0x001fc80005000000 */
[--C-:B------:R-:W-:Y:S02]  /*6130*/  LOP3.LUT R11, R3, R11, R2.reuse, 0x96, !PT ;  /* 0x0000000b030b7212 */ /* 0x100fe400078e9602 */
[----:B------:R-:W-:Y:S01]  /*6140*/  PRMT R2, RZ, 0x7610, R2 ;  /* 0x00007610ff027816 */ /* 0x000fe20000000002 */
[----:B------:R-:W-:Y:S06]  /*6150*/  @P1 BRA `(.L_x_114) ;  /* 0x0000000400541947 */ /* 0x000fec0003800000 */
[----:B------:R-:W-:Y:S01]  /*6160*/  ULDC.64 UR4, c[0x0][0x628] ;  /* 0x00018a0000047ab9 */ /* 0x000fe20000000a00 */
[----:B------:R-:W0:Y:S01]  /*6170*/  S2R R16, SR_CTAID.X ;  /* 0x0000000000107919 */ /* 0x000e220000002500 */
[----:B------:R-:W-:Y:S01]  /*6180*/  ISETP.NE.U32.AND P1, PT, RZ, UR4, PT ;  /* 0x00000004ff007c0c */ /* 0x000fe2000bf25070 */
[----:B------:R-:W-:Y:S01]  /*6190*/  ULDC UR7, c[0x0][0x630] ;  /* 0x00018c0000077ab9 */ /* 0x000fe20000000800 */
[----:B------:R-:W-:Y:S01]  /*61a0*/  IMAD.MOV.U32 R2, RZ, RZ, R0 ;  /* 0x000000ffff027224 */ /* 0x000fe200078e0000 */
[----:B------:R-:W1:Y:S01]  /*61b0*/  S2R R12, SR_CTAID.Y ;  /* 0x00000000000c7919 */ /* 0x000e620000002600 */
[----:B------:R-:W-:Y:S01]  /*61c0*/  ISETP.NE.AND.EX P1, PT, RZ, UR5, PT, P1 ;  /* 0x00000005ff007c0c */ /* 0x000fe2000bf25310 */
[----:B------:R-:W-:-:S12]  /*61d0*/  IMAD.MOV.U32 R3, RZ, RZ, R5 ;  /* 0x000000ffff037224 */ /* 0x000fd800078e0005 */
[----:B------:R-:W-:Y:S05]  /*61e0*/  @!P1 BRA `(.L_x_115) ;  /* 0x0000000000289947 */ /* 0x000fea0003800000 */
[----:B------:R-:W-:Y:S02]  /*61f0*/  ULDC UR6, c[0x0][0x634] ;  /* 0x00018d0000067ab9 */ /* 0x000fe40000000800 */
[----:B------:R-:W-:-:S05]  /*6200*/  IADD3 R9, P1, R0, UR6, RZ ;  /* 0x0000000600097c10 */ /* 0x000fca000ff3e0ff */
[----:B------:R-:W-:-:S04]  /*6210*/  IMAD.X R19, RZ, RZ, R5, P1 ;  /* 0x000000ffff137224 */ /* 0x000fc800008e0605 */
[----:B------:R-:W-:-:S04]  /*6220*/  IMAD.WIDE.U32 R6, R19, UR4, RZ ;  /* 0x0000000413067c25 */ /* 0x000fc8000f8e00ff */
[----:B------:R-:W-:-:S04]  /*6230*/  IMAD.WIDE.U32 R6, P1, R9, UR5, R6 ;  /* 0x0000000509067c25 */ /* 0x000fc8000f820006 */
[----:B------:R-:W-:-:S04]  /*6240*/  IMAD.WIDE.U32 R8, R9, UR4, RZ ;  /* 0x0000000409087c25 */ /* 0x000fc8000f8e00ff */
[----:B------:R-:W-:Y:S01]  /*6250*/  IMAD.X R3, RZ, RZ, RZ, P1 ;  /* 0x000000ffff037224 */ /* 0x000fe200008e06ff */
[----:B------:R-:W-:Y:S01]  /*6260*/  IADD3 RZ, P1, R9, R6, RZ ;  /* 0x0000000609ff7210 */ /* 0x000fe20007f3e0ff */
[----:B------:R-:W-:-:S04]  /*6270*/  IMAD.MOV.U32 R2, RZ, RZ, R7 ;  /* 0x000000ffff027224 */ /* 0x000fc800078e0007 */
[----:B------:R-:W-:-:S08]  /*6280*/  IMAD.WIDE.U32.X R2, R19, UR5, R2, P1 ;  /* 0x0000000513027c25 */ /* 0x000fd000088e0402 */
.L_x_115:
[--C-:B------:R-:W-:Y:S01]  /*6290*/  SHF.R.U64 R8, R2, UR7, R3.reuse ;  /* 0x0000000702087c19 */ /* 0x100fe20008001203 */
[----:B------:R-:W-:Y:S01]  /*62a0*/  ULDC.64 UR4, c[0x0][0x620] ;  /* 0x0001880000047ab9 */ /* 0x000fe20000000a00 */
[----:B------:R-:W-:Y:S01]  /*62b0*/  SHF.R.U32.HI R2, RZ, UR7, R3 ;  /* 0x00000007ff027c19 */ /* 0x000fe20008011603 */
[----:B------:R-:W-:Y:S01]  /*62c0*/  IMAD.MOV.U32 R3, RZ, RZ, R5 ;  /* 0x000000ffff037224 */ /* 0x000fe200078e0005 */
[----:B------:R-:W-:Y:S01]  /*62d0*/  IADD3 R7, P1, RZ, -R8, RZ ;  /* 0x80000008ff077210 */ /* 0x000fe20007f3e0ff */
[----:B------:R-:W2:Y:S01]  /*62e0*/  LDC R25, c[0x0][0x144] ;  /* 0x00005100ff197b82 */ /* 0x000ea20000000800 */
[----:B0-----:R-:W-:Y:S01]  /*62f0*/  I2FP.F32.U32 R9, R16 ;  /* 0x0000001000097245 */ /* 0x001fe20000201000 */
[----:B------:R-:W-:Y:S01]  /*6300*/  ULDC.64 UR8, c[0x0][0x640] ;  /* 0x0001900000087ab9 */ /* 0x000fe20000000a00 */
[----:B------:R-:W-:Y:S01]  /*6310*/  ULDC UR6, c[0x0][0x608] ;  /* 0x0001820000067ab9 */ /* 0x000fe20000000800 */
[----:B------:R-:W-:Y:S01]  /*6320*/  IMAD.X R2, RZ, RZ, ~R2, P1 ;  /* 0x000000ffff027224 */ /* 0x000fe200008e0e02 */
[----:B------:R-:W-:-:S03]  /*6330*/  ISETP.NE.U32.AND P1, PT, RZ, UR8, PT ;  /* 0x00000008ff007c0c */ /* 0x000fc6000bf25070 */
[----:B------:R-:W-:Y:S01]  /*6340*/  IMAD R6, R2, UR4, RZ ;  /* 0x0000000402067c24 */ /* 0x000fe2000f8e02ff */
[----:B------:R-:W0:Y:S01]  /*6350*/  LDC R19, c[0x0][0x148] ;  /* 0x00005200ff137b82 */ /* 0x000e220000000800 */
[----:B------:R-:W-:Y:S01]  /*6360*/  IMAD.MOV.U32 R2, RZ, RZ, R0 ;  /* 0x000000ffff027224 */ /* 0x000fe200078e0000 */
[----:B------:R-:W-:-:S03]  /*6370*/  ISETP.NE.AND.EX P1, PT, RZ, UR9, PT, P1 ;  /* 0x00000009ff007c0c */ /* 0x000fc6000bf25310 */
[----:B------:R-:W-:Y:S01]  /*6380*/  IMAD.WIDE.U32 R2, R7, UR4, R2 ;  /* 0x0000000407027c25 */ /* 0x000fe2000f8e0002 */
[----:B------:R-:W-:-:S03]  /*6390*/  ULDC UR4, c[0x0][0x150] ;  /* 0x0000540000047ab9 */ /* 0x000fc60000000800 */
[----:B------:R-:W-:Y:S02]  /*63a0*/  IMAD R7, R7, UR5, R6 ;  /* 0x0000000507077c24 */ /* 0x000fe4000f8e0206 */
[----:B------:R-:W-:Y:S01]  /*63b0*/  FMUL R6, R9, UR4 ;  /* 0x0000000409067c20 */ /* 0x000fe20008400000 */
[----:B------:R-:W-:Y:S01]  /*63c0*/  ULDC UR4, c[0x0][0x618] ;  /* 0x0001860000047ab9 */ /* 0x000fe20000000800 */
[----:B------:R-:W-:Y:S01]  /*63d0*/  ULDC UR5, c[0x0][0x154] ;  /* 0x0000550000057ab9 */ /* 0x000fe20000000800 */
[----:B------:R-:W-:-:S03]  /*63e0*/  IMAD.IADD R3, R3, 0x1, R7 ;  /* 0x0000000103037824 */ /* 0x000fc600078e0207 */
[----:B------:R-:W3:Y:S02]  /*63f0*/  F2I.U32.TRUNC.NTZ R6, R6 ;  /* 0x0000000600067305 */ /* 0x000ee4000020f000 */
[----:B------:R-:W-:Y:S02]  /*6400*/  SHF.R.U64 R9, R2, UR4, R3 ;  /* 0x0000000402097c19 */ /* 0x000fe40008001203 */
[----:B-1----:R-:W-:-:S05]  /*6410*/  I2FP.F32.U32 R2, R12 ;  /* 0x0000000c00027245 */ /* 0x002fca0000201000 */
[----:B------:R-:W-:Y:S01]  /*6420*/  FMUL R21, R2, UR5 ;  /* 0x0000000502157c20 */ /* 0x000fe20008400000 */
[----:B------:R-:W-:Y:S01]  /*6430*/  SHF.R.U32.HI R2, RZ, UR4, R3 ;  /* 0x00000004ff027c19 */ /* 0x000fe20008011603 */
[----:B------:R-:W-:-:S03]  /*6440*/  ULDC UR4, c[0x0][0x658] ;  /* 0x0001960000047ab9 */ /* 0x000fc60000000800 */
[--C-:B------:R-:W-:Y:S01]  /*6450*/  SHF.R.U64 R20, R9, UR6, R2.reuse ;  /* 0x0000000609147c19 */ /* 0x100fe20008001202 */
[----:B------:R-:W1:Y:S01]  /*6460*/  F2I.U32.TRUNC.NTZ R21, R21 ;  /* 0x0000001500157305 */ /* 0x000e62000020f000 */
[----:B------:R-:W-:Y:S01]  /*6470*/  SHF.R.U32.HI R3, RZ, UR6, R2 ;  /* 0x00000006ff037c19 */ /* 0x000fe20008011602 */
[----:B---3--:R-:W-:-:S03]  /*6480*/  IMAD.MOV R6, RZ, RZ, -R6 ;  /* 0x000000ffff067224 */ /* 0x008fc600078e0a06 */
[--C-:B------:R-:W-:Y:S01]  /*6490*/  SHF.R.U64 R18, R20, UR4, R3.reuse ;  /* 0x0000000414127c19 */ /* 0x100fe20008001203 */
[----:B--2---:R-:W-:Y:S01]  /*64a0*/  IMAD R16, R25, R6, R16 ;  /* 0x0000000619107224 */ /* 0x004fe200078e0210 */
[----:B------:R-:W-:-:S03]  /*64b0*/  SHF.R.U32.HI R23, RZ, UR4, R3 ;  /* 0x00000004ff177c19 */ /* 0x000fc60008011603 */
[----:B------:R-:W-:Y:S02]  /*64c0*/  IMAD.MOV.U32 R2, RZ, RZ, R18 ;  /* 0x000000ffff027224 */ /* 0x000fe400078e0012 */
[----:B------:R-:W-:Y:S01]  /*64d0*/  IMAD.MOV.U32 R3, RZ, RZ, R23 ;  /* 0x000000ffff037224 */ /* 0x000fe200078e0017 */
[----:B------:R-:W-:Y:S06]  /*64e0*/  @!P1 BRA `(.L_x_116) ;  /* 0x0000000000289947 */ /* 0x000fec0003800000 */
[----:B------:R-:W-:Y:S02]  /*64f0*/  ULDC UR4, c[0x0][0x64c] ;  /* 0x0001930000047ab9 */ /* 0x000fe40000000800 */
[----:B------:R-:W-:-:S05]  /*6500*/  IADD3 R3, P1, R18, UR4, RZ ;  /* 0x0000000412037c10 */ /* 0x000fca000ff3e0ff */
[----:B------:R-:W-:-:S04]  /*6510*/  IMAD.X R23, RZ, RZ, R23, P1 ;  /* 0x000000ffff177224 */ /* 0x000fc800008e0617 */
[----:B------:R-:W-:-:S04]  /*6520*/  IMAD.WIDE.U32 R6, R23, UR8, RZ ;  /* 0x0000000817067c25 */ /* 0x000fc8000f8e00ff */
[----:B------:R-:W-:-:S04]  /*6530*/  IMAD.WIDE.U32 R6, P1, R3, UR9, R6 ;  /* 0x0000000903067c25 */ /* 0x000fc8000f820006 */
[----:B------:R-:W-:-:S04]  /*6540*/  IMAD.WIDE.U32 R2, R3, UR8, RZ ;  /* 0x0000000803027c25 */ /* 0x000fc8000f8e00ff */
[----:B------:R-:W-:Y:S01]  /*6550*/  IMAD.MOV.U32 R2, RZ, RZ, R7 ;  /* 0x000000ffff027224 */ /* 0x000fe200078e0007 */
[----:B------:R-:W-:Y:S01]  /*6560*/  IADD3 RZ, P2, R3, R6, RZ ;  /* 0x0000000603ff7210 */ /* 0x000fe20007f5e0ff */
[----:B------:R-:W-:-:S04]  /*6570*/  IMAD.X R3, RZ, RZ, RZ, P1 ;  /* 0x000000ffff037224 */ /* 0x000fc800008e06ff */
[----:B------:R-:W-:-:S08]  /*6580*/  IMAD.WIDE.U32.X R2, R23, UR9, R2, P2 ;  /* 0x0000000917027c25 */ /* 0x000fd000090e0402 */
.L_x_116:
[----:B------:R-:W-:Y:S01]  /*6590*/  ULDC UR4, c[0x0][0x648] ;  /* 0x0001920000047ab9 */ /* 0x000fe20000000800 */
[----:B------:R-:W-:Y:S01]  /*65a0*/  LOP3.LUT R20, R20, UR17, RZ, 0xc0, !PT ;  /* 0x0000001114147c12 */ /* 0x000fe2000f8ec0ff */
[----:B-1----:R-:W-:Y:S01]  /*65b0*/  IMAD.MOV R21, RZ, RZ, -R21 ;  /* 0x000000ffff157224 */ /* 0x002fe200078e0a15 */
[----:B------:R-:W-:Y:S01]  /*65c0*/  SHF.R.U64 R3, R2, UR4, R3 ;  /* 0x0000000402037c19 */ /* 0x000fe20008001203 */
[----:B------:R-:W-:Y:S01]  /*65d0*/  ULDC UR4, c[0x0][0x638] ;  /* 0x00018e0000047ab9 */ /* 0x000fe20000000800 */
[----:B------:R-:W-:Y:S01]  /*65e0*/  LOP3.LUT R9, R9, UR16, RZ, 0xc0, !PT ;  /* 0x0000001009097c12 */ /* 0x000fe2000f8ec0ff */
[----:B0-----:R-:W-:Y:S01]  /*65f0*/  @P4 IMAD R16, R19, R21, R12 ;  /* 0x0000001513104224 */ /* 0x001fe200078e020c */
[----:B------:R-:W-:Y:S01]  /*6600*/  ULDC UR5, c[0x0][0x610] ;  /* 0x0001840000057ab9 */ /* 0x000fe20000000800 */
[----:B------:R-:W-:Y:S02]  /*6610*/  IMAD.MOV R7, RZ, RZ, -R3 ;  /* 0x000000ffff077224 */ /* 0x000fe400078e0a03 */
[----:B------:R-:W-:-:S02]  /*6620*/  IMAD R3, R3, UR18, R20 ;  /* 0x0000001203037c24 */ /* 0x000fc4000f8e0214 */
[----:B------:R-:W-:Y:S01]  /*6630*/  IMAD R18, R7, UR4, R18 ;  /* 0x0000000407127c24 */ /* 0x000fe2000f8e0212 */
[----:B------:R-:W-:Y:S01]  /*6640*/  ULDC UR4, c[0x0][0x600] ;  /* 0x0001800000047ab9 */ /* 0x000fe20000000800 */
[----:B------:R-:W-:Y:S02]  /*6650*/  IMAD R12, R3, UR5, R16 ;  /* 0x00000005030c7c24 */ /* 0x000fe4000f8e0210 */
[----:B------:R-:W-:Y:S02]  /*6660*/  IMAD R3, R18, UR4, R9 ;  /* 0x0000000412037c24 */ /* 0x000fe4000f8e0209 */
[----:B------:R-:W-:Y:S02]  /*6670*/  IMAD.MOV.U32 R2, RZ, RZ, 0x1 ;  /* 0x00000001ff027424 */ /* 0x000fe400078e00ff */
[----:B------:R-:W-:Y:S01]  /*6680*/  IMAD.MOV.U32 R9, RZ, RZ, R8 ;  /* 0x000000ffff097224 */ /* 0x000fe200078e0008 */
[----:B------:R-:W-:Y:S02]  /*6690*/  SEL R16, R3, R12, !P4 ;  /* 0x0000000c03107207 */ /* 0x000fe40006000000 */
[----:B------:R-:W-:-:S07]  /*66a0*/  SEL R12, R12, R3, !P4 ;  /* 0x000000030c0c7207 */ /* 0x000fce0006000000 */
.L_x_114:
[----:B------:R-:W-:Y:S05]  /*66b0*/  BSYNC B1 ;  /* 0x0000000000017941 */ /* 0x000fea0003800000 */
.L_x_113:
[----:B------:R-:W-:-:S13]  /*66c0*/  LOP3.LUT P1, RZ, R2, 0xff, RZ, 0xc0, !PT ;  /* 0x000000ff02ff7812 */ /* 0x000fda000782c0ff */
[----:B------:R-:W-:Y:S05]  /*66d0*/  @P1 BRA `(.L_x_117) ;  /* 0xfffffff400401947 */ /* 0x000fea000383ffff */
[----:B------:R-:W-:Y:S05]  /*66e0*/  BSYNC B0 ;  /* 0x0000000000007941 */ /* 0x000fea0003800000 */
.L_x_105:
[----:B------:R-:W-:-:S03]  /*66f0*/  UMOV UR4, 0xffffffff ;  /* 0xffffffff00047882 */ /* 0x000fc60000000000 */
[----:B------:R-:W-:Y:S05]  /*6700*/  BRA.DIV UR4, `(.L_x_118) ;  /* 0x0000000204d47947 */ /* 0x000fea000b800000 */
[----:B------:R-:W-:-:S13]  /*6710*/  ELECT P0, URZ, PT ;  /* 0x00000000003f782f */ /* 0x000fda0003800000 */
.L_x_130:
[----:B------:R-:W-:Y:S04]  /*6720*/  BSSY B0, `(.L_x_119) ;  /* 0x0000019000007945 */ /* 0x000fe80003800000 */
[----:B------:R-:W-:Y:S05]  /*6730*/  @!P0 BRA `(.L_x_120) ;  /* 0x00000000005c8947 */ /* 0x000fea0003800000 */
[----:B------:R-:W-:-:S04]  /*6740*/  LOP3.LUT R4, R4, 0x2, RZ, 0xfc, !PT ;  /* 0x0000000204047812 */ /* 0x000fc800078efcff */
[----:B------:R-:W-:-:S13]  /*6750*/  ISETP.NE.AND P0, PT, R4, 0x3, PT ;  /* 0x000000030400780c */ /* 0x000fda0003f05270 */
[----:B------:R-:W-:Y:S05]  /*6760*/  @!P0 BRA `(.L_x_121) ;  /* 0x0000000000048947 */ /* 0x000fea0003800000 */
[----:B------:R-:W-:Y:S01]  /*6770*/  BPT.TRAP 0x1 ;  /* 0x000000040000795c */ /* 0x000fe20000300000 */
.L_x_121:
[----:B------:R-:W0:Y:S01]  /*6780*/  S2R R3, SR_CgaCtaId ;  /* 0x0000000000037919 */ /* 0x000e220000008800 */
[----:B------:R-:W-:Y:S02]  /*6790*/  MOV R0, 0x400 ;  /* 0x0000040000007802 */ /* 0x000fe40000000f00 */
[----:B------:R-:W-:Y:S02]  /*67a0*/  SHF.L.U32 R2, R11, 0x1f, RZ ;  /* 0x0000001f0b027819 */ /* 0x000fe400000006ff */
[----:B0-----:R-:W-:-:S05]  /*67b0*/  LEA R3, R3, R0, 0x18 ;  /* 0x0000000003037211 */ /* 0x001fca00078ec0ff */
[----:B------:R-:W-:-:S04]  /*67c0*/  VIADD R3, R3, 0x10 ;  /* 0x0000001003037836 */ /* 0x000fc80000000000 */
[C---:B------:R-:W-:Y:S02]  /*67d0*/  IMAD R5, R10.reuse, 0x8, R3 ;  /* 0x000000080a057824 */ /* 0x040fe400078e0203 */
[----:B------:R-:W-:Y:S02]  /*67e0*/  VIADD R10, R10, 0x1 ;  /* 0x000000010a0a7836 */ /* 0x000fe40000000000 */
[----:B------:R-:W0:Y:S03]  /*67f0*/  SYNCS.PHASECHK.TRANS64.TRYWAIT P0, [R5+URZ], R2 ;  /* 0x00000002050075a7 */ /* 0x000e26000800017f */
[----:B------:R-:W-:-:S04]  /*6800*/  ISETP.NE.AND P1, PT, R10, 0x2, PT ;  /* 0x000000020a00780c */ /* 0x000fc80003f25270 */
[----:B------:R-:W-:Y:S02]  /*6810*/  SEL R0, RZ, 0x1, P1 ;  /* 0x00000001ff007807 */ /* 0x000fe40000800000 */
[----:B------:R-:W-:Y:S02]  /*6820*/  SEL R10, R10, RZ, P1 ;  /* 0x000000ff0a0a7207 */ /* 0x000fe40000800000 */
[----:B------:R-:W-:Y:S01]  /*6830*/  LOP3.LUT R0, R11, R0, RZ, 0x3c, !PT ;  /* 0x000000000b007212 */ /* 0x000fe200078e3cff */
[----:B0-----:R-:W-:Y:S06]  /*6840*/  @!P0 BRA `(.L_x_122) ;  /* 0x0000000000a88947 */ /* 0x001fec0003800000 */
.L_x_131:
[----:B------:R-:W-:Y:S01]  /*6850*/  IMAD R3, R10, 0x8, R3 ;  /* 0x000000080a037824 */ /* 0x000fe200078e0203 */
[----:B------:R-:W-:-:S07]  /*6860*/  SHF.L.U32 R0, R0, 0x1f, RZ ;  /* 0x0000001f00007819 */ /* 0x000fce00000006ff */
.L_x_123:
[----:B-1----:R1:W2:Y:S02]  /*6870*/  SYNCS.PHASECHK.TRANS64.TRYWAIT P0, [R3+URZ], R0 ;  /* 0x00000000030075a7 */ /* 0x0022a4000800017f */
[----:B--2---:R-:W-:Y:S05]  /*6880*/  @!P0 NANOSLEEP.SYNCS 0x989680 ;  /* 0x009896800000895d */ /* 0x004fea0003900000 */
[----:B------:R-:W2:Y:S02]  /*6890*/  @!P0 SYNCS.PHASECHK.TRANS64 P0, [R3+URZ], R0 ;  /* 0x00000000030085a7 */ /* 0x000ea4000800007f */
[----:B--2---:R-:W-:Y:S05]  /*68a0*/  @!P0 BRA `(.L_x_123) ;  /* 0xfffffffc00f08947 */ /* 0x004fea000383ffff */
.L_x_120:
[----:B------:R-:W-:Y:S05]  /*68b0*/  BSYNC B0 ;  /* 0x0000000000007941 */ /* 0x000fea0003800000 */
.L_x_119:
[----:B------:R-:W-:Y:S05]  /*68c0*/  EXIT ;  /* 0x000000000000794d */ /* 0x000fea0003800000 */
.L_x_17:
[----:B-1----:R-:W-:-:S04]  /*68d0*/  IMAD.U32 R7, RZ, RZ, UR6 ;  /* 0x00000006ff077e24 */ /* 0x002fc8000f8e00ff */
[----:B------:R1:W3:Y:S03]  /*68e0*/  SYNCS.PHASECHK.TRANS64.TRYWAIT P0, [R7+URZ], R6 ;  /* 0x00000006070075a7 */ /* 0x0002e6000800017f */
[----:B---3--:R-:W-:Y:S05]  /*68f0*/  @!P0 NANOSLEEP.SYNCS 0x989680 ;  /* 0x009896800000895d */ /* 0x008fea0003900000 */
[----:B------:R-:W3:Y:S02]  /*6900*/  @!P0 SYNCS.PHASECHK.TRANS64 P0, [R7+URZ], R6 ;  /* 0x00000006070085a7 */ /* 0x000ee4000800007f */
[----:B---3--:R-:W-:Y:S05]  /*6910*/  @!P0 BRA `(.L_x_17) ;  /* 0xfffffffc00ec8947 */ /* 0x008fea000383ffff */
[----:B------:R-:W-:Y:S05]  /*6920*/  BRA `(.L_x_16) ;  /* 0xffffffa800807947 */ /* 0x000fea000383ffff */
.L_x_23:
[----:B-1----:R-:W-:-:S04]  /*6930*/  IMAD.U32 R8, RZ, RZ, UR12 ;  /* 0x0000000cff087e24 */ /* 0x002fc8000f8e00ff */
[----:B------:R1:W3:Y:S03]  /*6940*/  SYNCS.PHASECHK.TRANS64.TRYWAIT P0, [R8+URZ], R7 ;  /* 0x00000007080075a7 */ /* 0x0002e6000800017f */
[----:B---3--:R-:W-:Y:S05]  /*6950*/  @!P0 NANOSLEEP.SYNCS 0x989680 ;  /* 0x009896800000895d */ /* 0x008fea0003900000 */
[----:B------:R-:W3:Y:S02]  /*6960*/  @!P0 SYNCS.PHASECHK.TRANS64 P0, [R8+URZ], R7 ;  /* 0x00000007080085a7 */ /* 0x000ee4000800007f */
[----:B---3--:R-:W-:Y:S05]  /*6970*/  @!P0 BRA `(.L_x_23) ;  /* 0xfffffffc00ec8947 */ /* 0x008fea000383ffff */
[----:B------:R-:W-:Y:S05]  /*6980*/  BRA `(.L_x_22) ;  /* 0xffffffb000347947 */ /* 0x000fea000383ffff */
.L_x_106:
[----:B------:R-:W-:Y:S01]  /*6990*/  BSSY B1, `(.L_x_124) ;  /* 0x0000006000017945 */ /* 0x000fe20003800000 */
[----:B------:R-:W-:-:S07]  /*69a0*/  IMAD.MOV.U32 R2, RZ, RZ, -0x1 ;  /* 0xffffffffff027424 */ /* 0x000fce00078e00ff */
[----:B------:R-:W-:Y:S05]  /*69b0*/  WARPSYNC.COLLECTIVE R2, `(.L_x_125) ;  /* 0x00000000020c7348 */ /* 0x000fea0003c00000 */
[----:B------:R-:W-:Y:S02]  /*69c0*/  ELECT P1, UR62, PT ;  /* 0x00000000003e782f */ /* 0x000fe40003820000 */
[----:B------:R-:W-:Y:S01]  /*69d0*/  MOV R2, UR62 ;  /* 0x0000003e00027c02 */ /* 0x000fe20008000f00 */
[----:B------:R-:W-:Y:S10]  /*69e0*/  ENDCOLLECTIVE ;  /* 0x000000000000791b */ /* 0x000ff40003800000 */
.L_x_125:
[----:B------:R-:W-:Y:S05]  /*69f0*/  BSYNC B1 ;  /* 0x0000000000017941 */ /* 0x000fea0003800000 */
.L_x_124:
[----:B------:R-:W-:Y:S05]  /*6a00*/  BRA `(.L_x_126) ;  /* 0xfffffff000807947 */ /* 0x000fea000383ffff */
.L_x_109:
[----:B-1----:R1:W2:Y:S02]  /*6a10*/  SYNCS.PHASECHK.TRANS64.TRYWAIT P1, [R18+URZ+0x10], R7 ;  /* 0x00001007120075a7 */ /* 0x0022a4000802017f */
[----:B--2---:R-:W-:Y:S05]  /*6a20*/  @!P1 NANOSLEEP.SYNCS 0x989680 ;  /* 0x009896800000995d */ /* 0x004fea0003900000 */
[----:B------:R-:W2:Y:S02]  /*6a30*/  @!P1 SYNCS.PHASECHK.TRANS64 P1, [R18+URZ+0x10], R7 ;  /* 0x00001007120095a7 */ /* 0x000ea4000802007f */
[----:B--2---:R-:W-:Y:S05]  /*6a40*/  @!P1 BRA `(.L_x_109) ;  /* 0xfffffffc00f09947 */ /* 0x004fea000383ffff */
[----:B------:R-:W-:Y:S05]  /*6a50*/  BRA `(.L_x_127) ;  /* 0xfffffff000b47947 */ /* 0x000fea000383ffff */
.L_x_118:
[----:B------:R-:W-:Y:S01]  /*6a60*/  BSSY B0, `(.L_x_128) ;  /* 0x0000006000007945 */ /* 0x000fe20003800000 */
[----:B------:R-:W-:-:S07]  /*6a70*/  IMAD.MOV.U32 R2, RZ, RZ, -0x1 ;  /* 0xffffffffff027424 */ /* 0x000fce00078e00ff */
[----:B------:R-:W-:Y:S05]  /*6a80*/  WARPSYNC.COLLECTIVE R2, `(.L_x_129) ;  /* 0x00000000020c7348 */ /* 0x000fea0003c00000 */
[----:B------:R-:W-:Y:S02]  /*6a90*/  ELECT P1, UR62, PT ;  /* 0x00000000003e782f */ /* 0x000fe40003820000 */
[----:B------:R-:W-:Y:S01]  /*6aa0*/  MOV R2, UR62 ;  /* 0x0000003e00027c02 */ /* 0x000fe20008000f00 */
[----:B------:R-:W-:Y:S10]  /*6ab0*/  ENDCOLLECTIVE ;  /* 0x000000000000791b */ /* 0x000ff40003800000 */
.L_x_129:
[----:B------:R-:W-:Y:S05]  /*6ac0*/  BSYNC B0 ;  /* 0x0000000000007941 */ /* 0x000fea0003800000 */
.L_x_128:
[----:B------:R-:W-:Y:S01]  /*6ad0*/  PLOP3.LUT P0, PT, P1, PT, PT, 0x80, 0x0 ;  /* 0x000000000000781c */ /* 0x000fe20000f0f070 */
[----:B------:R-:W-:-:S12]  /*6ae0*/  BRA `(.L_x_130) ;  /* 0xfffffffc000c7947 */ /* 0x000fd8000383ffff */
.L_x_122:
[----:B0-----:R0:W1:Y:S02]  /*6af0*/  SYNCS.PHASECHK.TRANS64.TRYWAIT P0, [R5+URZ], R2 ;  /* 0x00000002050075a7 */ /* 0x001064000800017f */
[----:B-1----:R-:W-:Y:S05]  /*6b00*/  @!P0 NANOSLEEP.SYNCS 0x989680 ;  /* 0x009896800000895d */ /* 0x002fea0003900000 */
[----:B------:R-:W1:Y:S02]  /*6b10*/  @!P0 SYNCS.PHASECHK.TRANS64 P0, [R5+URZ], R2 ;  /* 0x00000002050085a7 */ /* 0x000e64000800007f */
[----:B-1----:R-:W-:Y:S05]  /*6b20*/  @!P0 BRA `(.L_x_122) ;  /* 0xfffffffc00f08947 */ /* 0x002fea000383ffff */
[----:B------:R-:W-:Y:S05]  /*6b30*/  BRA `(.L_x_131) ;  /* 0xfffffffc00447947 */ /* 0x000fea000383ffff */
.L_x_132:
[----:B------:R-:W-:-:S00]  /*6b40*/  BRA `(.L_x_132) ;  /* 0xfffffffc00fc7947 */ /* 0x000fc0000383ffff */
[----:B------:R-:W-:-:S00]  /*6b50*/  NOP ;  /* 0x0000000000007918 */ /* 0x000fc00000000000 */
        /* <DEDUP_REMOVED lines=10> */
.L_x_133:


//--------------------- .nv.shared._ZN7cutlass13device_kernelINS_4gemm6kernel13GemmUniversalIN4cute5tupleIJiiiiEEENS1_10collective13CollectiveMmaINS1_37MainloopSm90TmaGmmaWarpSpecializedFP8ILi2ENS5_IJNS4_1CILi1EEESB_SB_EEENS1_35KernelTmaWarpSpecializedCooperativeEEENS5_IJNSA_ILi128EEENSA_ILi64EEESF_EEENS_12float_e4m3_tENS5_IJlSB_lEEESI_SJ_NS4_8TiledMMAINS4_8MMA_AtomIJNS4_4SM904GMMA30MMA_64x64x32_F32E4M3E4M3_SS_TNILNSN_7ScaleInE1ELSP_1EEEEEENS4_6LayoutINS5_IJNSA_ILi2EEESB_SB_EEENS5_IJSB_NSA_ILi0EEESV_EEEEENS5_IJNS4_10UnderscoreESY_SY_EEEEENS4_13SM90_TMA_LOADENS4_14ComposedLayoutINS4_7SwizzleILi3ELi4ELi3EEENS4_18smem_ptr_flag_bitsILi8EEENSS_INS5_IJNSA_ILi8EEESF_EEENS5_IJSF_SB_EEEEEEEvNS4_8identityES11_S1B_vS1C_EENS_8epilogue10collective6detail29Sm90TmaWarpSpecializedAdapterINS1F_15DefaultEpilogueISI_SJ_SJ_NS1E_6thread17LinearCombinationISI_Li1EffLNS1J_9ScaleType4KindE0ELNS_15FloatRoundStyleE2ESI_EENS1_15EpilogueDefaultEEEEEvvEEEEvNT_6ParamsE --------------------------
	.section	.nv.shared._ZN7cutlass13device_kernelINS_4gemm6kernel13GemmUniversalIN4cute5tupleIJiiiiEEENS1_10collective13CollectiveMmaINS1_37MainloopSm90TmaGmmaWarpSpecializedFP8ILi2ENS5_IJNS4_1CILi1EEESB_SB_EEENS1_35KernelTmaWarpSpecializedCooperativeEEENS5_IJNSA_ILi128EEENSA_ILi64EEESF_EEENS_12float_e4m3_tENS5_IJlSB_lEEESI_SJ_NS4_8TiledMMAINS4_8MMA_AtomIJNS4_4SM904GMMA30MMA_64x64x32_F32E4M3E4M3_SS_TNILNSN_7ScaleInE1ELSP_1EEEEEENS4_6LayoutINS5_IJNSA_ILi2EEESB_SB_EEENS5_IJSB_NSA_ILi0EEESV_EEEEENS5_IJNS4_10UnderscoreESY_SY_EEEEENS4_13SM90_TMA_LOADENS4_14ComposedLayoutINS4_7SwizzleILi3ELi4ELi3EEENS4_18smem_ptr_flag_bitsILi8EEENSS_INS5_IJNSA_ILi8EEESF_EEENS5_IJSF_SB_EEEEEEEvNS4_8identityES11_S1B_vS1C_EENS_8epilogue10collective6detail29Sm90TmaWarpSpecializedAdapterINS1F_15DefaultEpilogueISI_SJ_SJ_NS1E_6thread17LinearCombinationISI_Li1EffLNS1J_9ScaleType4KindE0ELNS_15FloatRoundStyleE2ESI_EENS1_15EpilogueDefaultEEEEEvvEEEEvNT_6ParamsE,"aw",@nobits
	.sectionflags	@""
	.align	16
	.zero		1024


//--------------------- .nv.shared.reserved.0     --------------------------
	.section	.nv.shared.reserved.0,"aw",@nobits
	.weak		__nv_reservedSMEM_offset_0_alias
	.size		__nv_reservedSMEM_offset_0_alias, 0, 0
	.other		__nv_reservedSMEM_offset_0_alias,@"STO_CUDA_RESERVED_SHARED STV_DEFAULT"
__nv_reservedSMEM_offset_0_alias:
	.zero		0


//--------------------- .nv.global                --------------------------
	.section	.nv.global,"aw",@nobits
.nv.global:
	.type		_ZN40_INTERNAL_18a0bcfd_4_k_cu_3e138a91_219874cute1_E,@object
	.size		_ZN40_INTERNAL_18a0bcfd_4_k_cu_3e138a91_219874cute1_E,(_ZN40_INTERNAL_18a0bcfd_4_k_cu_3e138a91_219874cuda3std3__45__cpo6cbeginE - _ZN40_INTERNAL_18a0bcfd_4_k_cu_3e138a91_219874cute1_E)
_ZN40_INTERNAL_18a0bcfd_4_k_cu_3e138a91_219874cute1_E:
	.zero		1
	.type		_ZN40_INTERNAL_18a0bcfd_4_k_cu_3e138a91_219874cuda3std3__45__cpo6cbeginE,@object
	.size		_ZN40_INTERNAL_18a0bcfd_4_k_cu_3e138a91_219874cuda3std3__45__cpo6cbeginE,(_ZN40_INTERNAL_18a0bcfd_4_k_cu_3e138a91_219874cuda3std3__48in_placeE - _ZN40_INTERNAL_18a0bcfd_4_k_cu_3e138a91_219874cuda3std3__45__cpo6cbeginE)
_ZN40_INTERNAL_18a0bcfd_4_k_cu_3e138a91_219874cuda3std3__45__cpo6cbeginE:
	.zero		1
	.type		_ZN40_INTERNAL_18a0bcfd_4_k_cu_3e138a91_219874cuda3std3__48in_placeE,@object
	.size		_ZN40_INTERNAL_18a0bcfd_4_k_cu_3e138a91_219874cuda3std3__48in_placeE,(_ZN40_INTERNAL_18a0bcfd_4_k_cu_3e138a91_219874cuda3std6ranges3__45__cpo9iter_moveE - _ZN40_INTERNAL_18a0bcfd_4_k_cu_3e138a91_219874cuda3std3__48in_placeE)
_ZN40_INTERNAL_18a0bcfd_4_k_cu_3e138a91_219874cuda3std3__48in_placeE:
	.zero		1
	.type		_ZN40_INTERNAL_18a0bcfd_4_k_cu_3e138a91_219874cuda3std6ranges3__45__cpo9iter_moveE,@object
	.size		_ZN40_INTERNAL_18a0bcfd_4_k_cu_3e138a91_219874cuda3std6ranges3__45__cpo9iter_moveE,(_ZN40_INTERNAL_18a0bcfd_4_k_cu_3e138a91_219874cuda3std3__45__cpo5beginE - _ZN40_INTERNAL_18a0bcfd_4_k_cu_3e138a91_219874cuda3std6ranges3__45__cpo9iter_moveE)
_ZN40_INTERNAL_18a0bcfd_4_k_cu_3e138a91_219874cuda3std6ranges3__45__cpo9iter_moveE:
	.zero		1
	.type		_ZN40_INTERNAL_18a0bcfd_4_k_cu_3e138a91_219874cuda3std3__45__cpo5beginE,@object
	.size		_ZN40_INTERNAL_18a0bcfd_4_k_cu_3e138a91_219874cuda3std3__45__cpo5beginE,(_ZN40_INTERNAL_18a0bcfd_4_k_cu_3e138a91_219874cuda3std3__442_GLOBAL__N__18a0bcfd_4_k_cu_3e138a91_219876ignoreE - _ZN40_INTERNAL_18a0bcfd_4_k_cu_3e138a91_219874cuda3std3__45__cpo5beginE)
_ZN40_INTERNAL_18a0bcfd_4_k_cu_3e138a91_219874cuda3std3__45__cpo5beginE:
	.zero		1
	.type		_ZN40_INTERNAL_18a0bcfd_4_k_cu_3e138a91_219874cuda3std3__442_GLOBAL__N__18a0bcfd_4_k_cu_3e138a91_219876ignoreE,@object
	.size		_ZN40_INTERNAL_18a0bcfd_4_k_cu_3e138a91_219874cuda3std3__442_GLOBAL__N__18a0bcfd_4_k_cu_3e138a91_219876ignoreE,(_ZN40_INTERNAL_18a0bcfd_4_k_cu_3e138a91_219874cute7productE - _ZN40_INTERNAL_18a0bcfd_4_k_cu_3e138a91_219874cuda3std3__442_GLOBAL__N__18a0bcfd_4_k_cu_3e138a91_219876ignoreE)
_ZN40_INTERNAL_18a0bcfd_4_k_cu_3e138a91_219874cuda3std3__442_GLOBAL__N__18a0bcfd_4_k_cu_3e138a91_219876ignoreE:
	.zero		1
	.type		_ZN40_INTERNAL_18a0bcfd_4_k_cu_3e138a91_219874cute7productE,@object
	.size		_ZN40_INTERNAL_18a0bcfd_4_k_cu_3e138a91_219874cute7productE,(_ZN40_INTERNAL_18a0bcfd_4_k_cu_3e138a91_219874cuda3std3__45__cpo3endE - _ZN40_INTERNAL_18a0bcfd_4_k_cu_3e138a91_219874cute7productE)
_ZN40_INTERNAL_18a0bcfd_4_k_cu_3e138a91_219874cute7productE:
	.zero		1
	.type		_ZN40_INTERNAL_18a0bcfd_4_k_cu_3e138a91_219874cuda3std3__45__cpo3endE,@object
	.size		_ZN40_INTERNAL_18a0bcfd_4_k_cu_3e138a91_219874cuda3std3__45__cpo3endE,(_ZN40_INTERNAL_18a0bcfd_4_k_cu_3e138a91_219874cuda3std3__419piecewise_constructE - _ZN40_INTERNAL_18a0bcfd_4_k_cu_3e138a91_219874cuda3std3__45__cpo3endE)
_ZN40_INTERNAL_18a0bcfd_4_k_cu_3e138a91_219874cuda3std3__45__cpo3endE:
	.zero		1
	.type		_ZN40_INTERNAL_18a0bcfd_4_k_cu_3e138a91_219874cuda3std3__419piecewise_constructE,@object
	.size		_ZN40_INTERNAL_18a0bcfd_4_k_cu_3e138a91_219874cuda3std3__419piecewise_constructE,(_ZN40_INTERNAL_18a0bcfd_4_k_cu_3e138a91_219874cuda3std3__45__cpo4cendE - _ZN40_INTERNAL_18a0bcfd_4_k_cu_3e138a91_219874cuda3std3__419piecewise_constructE)
_ZN40_INTERNAL_18a0bcfd_4_k_cu_3e138a91_219874cuda3std3__419piecewise_constructE:
	.zero		1
	.type		_ZN40_INTERNAL_18a0bcfd_4_k_cu_3e138a91_219874cuda3std3__45__cpo4cendE,@object
	.size		_ZN40_INTERNAL_18a0bcfd_4_k_cu_3e138a91_219874cuda3std3__45__cpo4cendE,(_ZN40_INTERNAL_18a0bcfd_4_k_cu_3e138a91_219874cuda3std6ranges3__45__cpo4swapE - _ZN40_INTERNAL_18a0bcfd_4_k_cu_3e138a91_219874cuda3std3__45__cpo4cendE)
_ZN40_INTERNAL_18a0bcfd_4_k_cu_3e138a91_219874cuda3std3__45__cpo4cendE:
	.zero		1
	.type		_ZN40_INTERNAL_18a0bcfd_4_k_cu_3e138a91_219874cuda3std6ranges3__45__cpo4swapE,@object
	.size		_ZN40_INTERNAL_18a0bcfd_4_k_cu_3e138a91_219874cuda3std6ranges3__45__cpo4swapE,(.L_7 - _ZN40_INTERNAL_18a0bcfd_4_k_cu_3e138a91_219874cuda3std6ranges3__45__cpo4swapE)
_ZN40_INTERNAL_18a0bcfd_4_k_cu_3e138a91_219874cuda3std6ranges3__45__cpo4swapE:
	.zero		1
.L_7:


//--------------------- .nv.constant0._ZN7cutlass13device_kernelINS_4gemm6kernel13GemmUniversalIN4cute5tupleIJiiiiEEENS1_10collective13CollectiveMmaINS1_37MainloopSm90TmaGmmaWarpSpecializedFP8ILi2ENS5_IJNS4_1CILi1EEESB_SB_EEENS1_35KernelTmaWarpSpecializedCooperativeEEENS5_IJNSA_ILi128EEENSA_ILi64EEESF_EEENS_12float_e4m3_tENS5_IJlSB_lEEESI_SJ_NS4_8TiledMMAINS4_8MMA_AtomIJNS4_4SM904GMMA30MMA_64x64x32_F32E4M3E4M3_SS_TNILNSN_7ScaleInE1ELSP_1EEEEEENS4_6LayoutINS5_IJNSA_ILi2EEESB_SB_EEENS5_IJSB_NSA_ILi0EEESV_EEEEENS5_IJNS4_10UnderscoreESY_SY_EEEEENS4_13SM90_TMA_LOADENS4_14ComposedLayoutINS4_7SwizzleILi3ELi4ELi3EEENS4_18smem_ptr_flag_bitsILi8EEENSS_INS5_IJNSA_ILi8EEESF_EEENS5_IJSF_SB_EEEEEEEvNS4_8identityES11_S1B_vS1C_EENS_8epilogue10collective6detail29Sm90TmaWarpSpecializedAdapterINS1F_15DefaultEpilogueISI_SJ_SJ_NS1E_6thread17LinearCombinationISI_Li1EffLNS1J_9ScaleType4KindE0ELNS_15FloatRoundStyleE2ESI_EENS1_15EpilogueDefaultEEEEEvvEEEEvNT_6ParamsE --------------------------
	.section	.nv.constant0._ZN7cutlass13device_kernelINS_4gemm6kernel13GemmUniversalIN4cute5tupleIJiiiiEEENS1_10collective13CollectiveMmaINS1_37MainloopSm90TmaGmmaWarpSpecializedFP8ILi2ENS5_IJNS4_1CILi1EEESB_SB_EEENS1_35KernelTmaWarpSpecializedCooperativeEEENS5_IJNSA_ILi128EEENSA_ILi64EEESF_EEENS_12float_e4m3_tENS5_IJlSB_lEEESI_SJ_NS4_8TiledMMAINS4_8MMA_AtomIJNS4_4SM904GMMA30MMA_64x64x32_F32E4M3E4M3_SS_TNILNSN_7ScaleInE1ELSP_1EEEEEENS4_6LayoutINS5_IJNSA_ILi2EEESB_SB_EEENS5_IJSB_NSA_ILi0EEESV_EEEEENS5_IJNS4_10UnderscoreESY_SY_EEEEENS4_13SM90_TMA_LOADENS4_14ComposedLayoutINS4_7SwizzleILi3ELi4ELi3EEENS4_18smem_ptr_flag_bitsILi8EEENSS_INS5_IJNSA_ILi8EEESF_EEENS5_IJSF_SB_EEEEEEEvNS4_8identityES11_S1B_vS1C_EENS_8epilogue10collective6detail29Sm90TmaWarpSpecializedAdapterINS1F_15DefaultEpilogueISI_SJ_SJ_NS1E_6thread17LinearCombinationISI_Li1EffLNS1J_9ScaleType4KindE0ELNS_15FloatRoundStyleE2ESI_EENS1_15EpilogueDefaultEEEEEvvEEEEvNT_6ParamsE,"a",@progbits
	.sectionflags	@""
	.align	4
.nv.constant0._ZN7cutlass13device_kernelINS_4gemm6kernel13GemmUniversalIN4cute5tupleIJiiiiEEENS1_10collective13CollectiveMmaINS1_37MainloopSm90TmaGmmaWarpSpecializedFP8ILi2ENS5_IJNS4_1CILi1EEESB_SB_EEENS1_35KernelTmaWarpSpecializedCooperativeEEENS5_IJNSA_ILi128EEENSA_ILi64EEESF_EEENS_12float_e4m3_tENS5_IJlSB_lEEESI_SJ_NS4_8TiledMMAINS4_8MMA_AtomIJNS4_4SM904GMMA30MMA_64x64x32_F32E4M3E4M3_SS_TNILNSN_7ScaleInE1ELSP_1EEEEEENS4_6LayoutINS5_IJNSA_ILi2EEESB_SB_EEENS5_IJSB_NSA_ILi0EEESV_EEEEENS5_IJNS4_10UnderscoreESY_SY_EEEEENS4_13SM90_TMA_LOADENS4_14ComposedLayoutINS4_7SwizzleILi3ELi4ELi3EEENS4_18smem_ptr_flag_bitsILi8EEENSS_INS5_IJNSA_ILi8EEESF_EEENS5_IJSF_SB_EEEEEEEvNS4_8identityES11_S1B_vS1C_EENS_8epilogue10collective6detail29Sm90TmaWarpSpecializedAdapterINS1F_15DefaultEpilogueISI_SJ_SJ_NS1E_6thread17LinearCombinationISI_Li1EffLNS1J_9ScaleType4KindE0ELNS_15FloatRoundStyleE2ESI_EENS1_15EpilogueDefaultEEEEEvvEEEEvNT_6ParamsE:
	.zero		1664


//--------------------- SYMBOLS --------------------------

	.type		.nv.reservedSmem.offset0,@object
	.size		.nv.reservedSmem.offset0,0x4
